// auto-generated by cutlass_sweep.gemm — config: {"arch": "sm_90", "cluster_m": 1, "cluster_n": 1, "dtype": "int8", "dtype_b": "int8", "layout": "nt", "stages": 0, "tile_k": 256, "tile_m": 192, "tile_n": 96}
#include "cutlass/cutlass.h"
#include "cutlass/gemm/collective/collective_builder.hpp"
#include "cutlass/gemm/device/gemm_universal_adapter.h"
#include "cutlass/gemm/kernel/gemm_universal.hpp"
#include "cutlass/epilogue/collective/collective_builder.hpp"

using ElemA = int8_t;
using ElemB = int8_t;
using ElemCD = int8_t;
using Acc  = int32_t;
using TileShape    = cute::Shape<cute::_192, cute::_96, cute::_256>;
using ClusterShape = cute::Shape<cute::_1, cute::_1, cute::_1>;

using CollectiveEpilogue = typename cutlass::epilogue::collective::CollectiveBuilder<
    cutlass::arch::Sm90, cutlass::arch::OpClassTensorOp,
    TileShape, ClusterShape,
    cutlass::epilogue::collective::EpilogueTileAuto,
    Acc, Acc,
    ElemCD, cutlass::layout::RowMajor, 128 / cutlass::sizeof_bits<ElemCD>::value,
    ElemCD, cutlass::layout::RowMajor, 128 / cutlass::sizeof_bits<ElemCD>::value,
    cutlass::epilogue::collective::EpilogueScheduleAuto
  >::CollectiveOp;

using CollectiveMainloop = typename cutlass::gemm::collective::CollectiveBuilder<
    cutlass::arch::Sm90, cutlass::arch::OpClassTensorOp,
    ElemA, cutlass::layout::RowMajor, 128 / cutlass::sizeof_bits<ElemA>::value,
    ElemB, cutlass::layout::ColumnMajor, 128 / cutlass::sizeof_bits<ElemB>::value,
    Acc,
    TileShape, ClusterShape,
    cutlass::gemm::collective::StageCountAutoCarveout<static_cast<int>(sizeof(typename CollectiveEpilogue::SharedStorage))>,
    cutlass::gemm::collective::KernelScheduleAuto
  >::CollectiveOp;

using GemmKernel = cutlass::gemm::kernel::GemmUniversal<
    cute::Shape<int,int,int,int>,
    CollectiveMainloop,
    CollectiveEpilogue
>;
using Gemm = cutlass::gemm::device::GemmUniversalAdapter<GemmKernel>;

// Force the device kernel symbol into the cubin without needing a host main.
auto* _anchor = &cutlass::device_kernel<GemmKernel>;


// ===== COMPILED SASS (sm_90a) =====

	.target	sm_90a

	.elftype	@"ET_EXEC"


//--------------------- .note.nv.tkinfo           --------------------------
	.section	.note.nv.tkinfo,"",@"SHT_NOTE"
	.sectionflags	@"SHF_NOTE_NV_TKINFO"
	.tkinfo
        /*0018*/ 	.word	0x00000002
        /*0030*/ 	.string	""
        /*0030*/ 	.string	"ptxas"
        /*0030*/ 	.string	"Cuda compilation tools, release 13.0, V13.0.88"
        /*0030*/ 	.string	"Build cuda_13.0.r13.0/compiler.36424714_0"
        /*0030*/ 	.string	"-arch sm_90a -m 64 "



//--------------------- .note.nv.cuinfo           --------------------------
	.section	.note.nv.cuinfo,"",@"SHT_NOTE"
	.sectionflags	@"SHF_NOTE_NV_CUINFO"
        /*0018*/ 	.short	0x0002
        /*001a*/ 	.short	0x005a
        /*001c*/ 	.short	0x0082
	.zero		2


//--------------------- .nv.info                  --------------------------
	.section	.nv.info,"",@"SHT_CUDA_INFO"
	.align	4


	//----- nvinfo : EIATTR_REGCOUNT
	.align		4
        /*0000*/ 	.byte	0x04, 0x2f
        /*0002*/ 	.short	(.L_15 - .L_14)
	.align		4
.L_14:
        /*0004*/ 	.word	index@(_ZN7cutlass13device_kernelINS_4gemm6kernel13GemmUniversalIN4cute5tupleIJiiiiEEENS1_10collective13CollectiveMmaINS1_34MainloopSm90TmaGmmaWarpSpecializedILi3ENS5_IJNS4_1CILi1EEESB_SB_EEENS1_35KernelTmaWarpSpecializedCooperativeEEENS5_IJNSA_ILi192EEENSA_ILi96EEENSA_ILi256EEEEEEaNS5_IJlSB_lEEEaSJ_NS4_8TiledMMAINS4_8MMA_AtomIJNS4_4SM904GMMA26MMA_64x96x32_S32S8S8_SS_TNEEEENS4_6LayoutINS5_IJNSA_ILi2EEESB_SB_EEENS5_IJSB_NSA_ILi0EEEST_EEEEENS5_IJNS4_10UnderscoreESW_SW_EEEEENS4_13SM90_TMA_LOADENS4_14ComposedLayoutINS4_7SwizzleILi3ELi4ELi3EEENS4_18smem_ptr_flag_bitsILi8EEENSQ_INS5_IJNSA_ILi8EEENSA_ILi128EEEEEENS5_IJS16_SB_EEEEEEEvNS4_8identityESZ_S1A_vS1B_EENS_8epilogue10collective6detail29Sm90TmaWarpSpecializedAdapterINS1E_15DefaultEpilogueIaSJ_SJ_NS1D_6thread17LinearCombinationIaLi1EiiLNS1I_9ScaleType4KindE0ELNS_15FloatRoundStyleE2EaEENS1_15EpilogueDefaultEEEEEvvEEEEvNT_6ParamsE)
        /*0008*/ 	.word	0x000000a8


	//----- nvinfo : EIATTR_FRAME_SIZE
	.align		4
.L_15:
        /*000c*/ 	.byte	0x04, 0x11
        /*000e*/ 	.short	(.L_17 - .L_16)
	.align		4
.L_16:
        /*0010*/ 	.word	index@(_ZN7cutlass13device_kernelINS_4gemm6kernel13GemmUniversalIN4cute5tupleIJiiiiEEENS1_10collective13CollectiveMmaINS1_34MainloopSm90TmaGmmaWarpSpecializedILi3ENS5_IJNS4_1CILi1EEESB_SB_EEENS1_35KernelTmaWarpSpecializedCooperativeEEENS5_IJNSA_ILi192EEENSA_ILi96EEENSA_ILi256EEEEEEaNS5_IJlSB_lEEEaSJ_NS4_8TiledMMAINS4_8MMA_AtomIJNS4_4SM904GMMA26MMA_64x96x32_S32S8S8_SS_TNEEEENS4_6LayoutINS5_IJNSA_ILi2EEESB_SB_EEENS5_IJSB_NSA_ILi0EEEST_EEEEENS5_IJNS4_10UnderscoreESW_SW_EEEEENS4_13SM90_TMA_LOADENS4_14ComposedLayoutINS4_7SwizzleILi3ELi4ELi3EEENS4_18smem_ptr_flag_bitsILi8EEENSQ_INS5_IJNSA_ILi8EEENSA_ILi128EEEEEENS5_IJS16_SB_EEEEEEEvNS4_8identityESZ_S1A_vS1B_EENS_8epilogue10collective6detail29Sm90TmaWarpSpecializedAdapterINS1E_15DefaultEpilogueIaSJ_SJ_NS1D_6thread17LinearCombinationIaLi1EiiLNS1I_9ScaleType4KindE0ELNS_15FloatRoundStyleE2EaEENS1_15EpilogueDefaultEEEEEvvEEEEvNT_6ParamsE)
        /*0014*/ 	.word	0x00000000


	//----- nvinfo : EIATTR_MIN_STACK_SIZE
	.align		4
.L_17:
        /*0018*/ 	.byte	0x04, 0x12
        /*001a*/ 	.short	(.L_19 - .L_18)
	.align		4
.L_18:
        /*001c*/ 	.word	index@(_ZN7cutlass13device_kernelINS_4gemm6kernel13GemmUniversalIN4cute5tupleIJiiiiEEENS1_10collective13CollectiveMmaINS1_34MainloopSm90TmaGmmaWarpSpecializedILi3ENS5_IJNS4_1CILi1EEESB_SB_EEENS1_35KernelTmaWarpSpecializedCooperativeEEENS5_IJNSA_ILi192EEENSA_ILi96EEENSA_ILi256EEEEEEaNS5_IJlSB_lEEEaSJ_NS4_8TiledMMAINS4_8MMA_AtomIJNS4_4SM904GMMA26MMA_64x96x32_S32S8S8_SS_TNEEEENS4_6LayoutINS5_IJNSA_ILi2EEESB_SB_EEENS5_IJSB_NSA_ILi0EEEST_EEEEENS5_IJNS4_10UnderscoreESW_SW_EEEEENS4_13SM90_TMA_LOADENS4_14ComposedLayoutINS4_7SwizzleILi3ELi4ELi3EEENS4_18smem_ptr_flag_bitsILi8EEENSQ_INS5_IJNSA_ILi8EEENSA_ILi128EEEEEENS5_IJS16_SB_EEEEEEEvNS4_8identityESZ_S1A_vS1B_EENS_8epilogue10collective6detail29Sm90TmaWarpSpecializedAdapterINS1E_15DefaultEpilogueIaSJ_SJ_NS1D_6thread17LinearCombinationIaLi1EiiLNS1I_9ScaleType4KindE0ELNS_15FloatRoundStyleE2EaEENS1_15EpilogueDefaultEEEEEvvEEEEvNT_6ParamsE)
        /*0020*/ 	.word	0x00000000
.L_19:


//--------------------- .nv.compat                --------------------------
	.section	.nv.compat,"",@"SHT_CUDA_COMPAT_INFO"
	.align	4
        /*0000*/ 	.byte	0x02, 0x09, 0x01, 0x00, 0x02, 0x02, 0x04, 0x00, 0x02, 0x05, 0x05, 0x00, 0x03, 0x07, 0x01, 0x01
        /*0010*/ 	.byte	0x02, 0x03, 0x01, 0x00, 0x02, 0x06, 0x01, 0x00, 0x04, 0x0b, 0x08, 0x00, 0x00, 0x00, 0x00, 0x00
        /*0020*/ 	.byte	0x00, 0x00, 0x00, 0x00


//--------------------- .nv.info._ZN7cutlass13device_kernelINS_4gemm6kernel13GemmUniversalIN4cute5tupleIJiiiiEEENS1_10collective13CollectiveMmaINS1_34MainloopSm90TmaGmmaWarpSpecializedILi3ENS5_IJNS4_1CILi1EEESB_SB_EEENS1_35KernelTmaWarpSpecializedCooperativeEEENS5_IJNSA_ILi192EEENSA_ILi96EEENSA_ILi256EEEEEEaNS5_IJlSB_lEEEaSJ_NS4_8TiledMMAINS4_8MMA_AtomIJNS4_4SM904GMMA26MMA_64x96x32_S32S8S8_SS_TNEEEENS4_6LayoutINS5_IJNSA_ILi2EEESB_SB_EEENS5_IJSB_NSA_ILi0EEEST_EEEEENS5_IJNS4_10UnderscoreESW_SW_EEEEENS4_13SM90_TMA_LOADENS4_14ComposedLayoutINS4_7SwizzleILi3ELi4ELi3EEENS4_18smem_ptr_flag_bitsILi8EEENSQ_INS5_IJNSA_ILi8EEENSA_ILi128EEEEEENS5_IJS16_SB_EEEEEEEvNS4_8identityESZ_S1A_vS1B_EENS_8epilogue10collective6detail29Sm90TmaWarpSpecializedAdapterINS1E_15DefaultEpilogueIaSJ_SJ_NS1D_6thread17LinearCombinationIaLi1EiiLNS1I_9ScaleType4KindE0ELNS_15FloatRoundStyleE2EaEENS1_15EpilogueDefaultEEEEEvvEEEEvNT_6ParamsE --------------------------
	.section	.nv.info._ZN7cutlass13device_kernelINS_4gemm6kernel13GemmUniversalIN4cute5tupleIJiiiiEEENS1_10collective13CollectiveMmaINS1_34MainloopSm90TmaGmmaWarpSpecializedILi3ENS5_IJNS4_1CILi1EEESB_SB_EEENS1_35KernelTmaWarpSpecializedCooperativeEEENS5_IJNSA_ILi192EEENSA_ILi96EEENSA_ILi256EEEEEEaNS5_IJlSB_lEEEaSJ_NS4_8TiledMMAINS4_8MMA_AtomIJNS4_4SM904GMMA26MMA_64x96x32_S32S8S8_SS_TNEEEENS4_6LayoutINS5_IJNSA_ILi2EEESB_SB_EEENS5_IJSB_NSA_ILi0EEEST_EEEEENS5_IJNS4_10UnderscoreESW_SW_EEEEENS4_13SM90_TMA_LOADENS4_14ComposedLayoutINS4_7SwizzleILi3ELi4ELi3EEENS4_18smem_ptr_flag_bitsILi8EEENSQ_INS5_IJNSA_ILi8EEENSA_ILi128EEEEEENS5_IJS16_SB_EEEEEEEvNS4_8identityESZ_S1A_vS1B_EENS_8epilogue10collective6detail29Sm90TmaWarpSpecializedAdapterINS1E_15DefaultEpilogueIaSJ_SJ_NS1D_6thread17LinearCombinationIaLi1EiiLNS1I_9ScaleType4KindE0ELNS_15FloatRoundStyleE2EaEENS1_15EpilogueDefaultEEEEEvvEEEEvNT_6ParamsE,"",@"SHT_CUDA_INFO"
	.sectionflags	@""
	.align	4


	//----- nvinfo : EIATTR_CUDA_API_VERSION
	.align		4
        /*0000*/ 	.byte	0x04, 0x37
        /*0002*/ 	.short	(.L_21 - .L_20)
.L_20:
        /*0004*/ 	.word	0x00000082


	//----- nvinfo : EIATTR_KPARAM_INFO
	.align		4
.L_21:
        /*0008*/ 	.byte	0x04, 0x17
        /*000a*/ 	.short	(.L_23 - .L_22)
.L_22:
        /*000c*/ 	.word	0x00000000
        /*0010*/ 	.short	0x0000
        /*0012*/ 	.short	0x0070
        /*0014*/ 	.byte	0x00, 0xf0, 0x01, 0x10


	//----- nvinfo : EIATTR_SPARSE_MMA_MASK
	.align		4
.L_23:
        /*0018*/ 	.byte	0x03, 0x50
        /*001a*/ 	.short	0x0000


	//----- nvinfo : EIATTR_MAXREG_COUNT
	.align		4
        /*001c*/ 	.byte	0x03, 0x1b
        /*001e*/ 	.short	0x00a8


	//----- nvinfo : EIATTR_NUM_BARRIERS
	.align		4
        /*0020*/ 	.byte	0x02, 0x4c
        /*0022*/ 	.byte	0x01
	.zero		1


	//----- nvinfo : EIATTR_EXTERNS
	.align		4
        /*0024*/ 	.byte	0x04, 0x0f
        /*0026*/ 	.short	(.L_25 - .L_24)


	//   ....[0]....
	.align		4
.L_24:
        /*0028*/ 	.word	index@(__assertfail)


	//----- nvinfo : EIATTR_MERCURY_ISA_VERSION
	.align		4
.L_25:
        /*002c*/ 	.byte	0x03, 0x5f
        /*002e*/ 	.short	0x0101


	//----- nvinfo : EIATTR_INT_WARP_WIDE_INSTR_OFFSETS
	.align		4
        /*0030*/ 	.byte	0x04, 0x31
        /*0032*/ 	.short	(.L_27 - .L_26)


	//   ....[0]....
.L_26:
        /*0034*/ 	.word	0x000003d0


	//   ....[1]....
        /*0038*/ 	.word	0x000003e0


	//   ....[2]....
        /*003c*/ 	.word	0x000004a0


	//----- nvinfo : EIATTR_COOP_GROUP_MASK_REGIDS
	.align		4
.L_27:
        /*0040*/ 	.byte	0x04, 0x29
        /*0042*/ 	.short	(.L_29 - .L_28)


	//   ....[0]....
.L_28:
        /*0044*/ 	.word	0xffffffff


	//   ....[1]....
        /*0048*/ 	.word	0xffffffff


	//   ....[2]....
        /*004c*/ 	.word	0xffffffff


	//   ....[3]....
        /*0050*/ 	.word	0xffffffff


	//   ....[4]....
        /*0054*/ 	.word	0xffffffff


	//----- nvinfo : EIATTR_COOP_GROUP_INSTR_OFFSETS
	.align		4
.L_29:
        /*0058*/ 	.byte	0x04, 0x28
        /*005a*/ 	.short	(.L_31 - .L_30)


	//   ....[0]....
.L_30:
        /*005c*/ 	.word	0x00000060


	//   ....[1]....
        /*0060*/ 	.word	0x00000070


	//   ....[2]....
        /*0064*/ 	.word	0x00000130


	//   ....[3]....
        /*0068*/ 	.word	0x000002a0


	//   ....[4]....
        /*006c*/ 	.word	0x00001150


	//----- nvinfo : EIATTR_REG_RECONFIG
	.align		4
.L_31:
        /*0070*/ 	.byte	0x01, 0x54
	.zero		2


	//----- nvinfo : EIATTR_SYSCALL_OFFSETS
	.align		4
        /*0074*/ 	.byte	0x04, 0x46
        /*0076*/ 	.short	(.L_33 - .L_32)


	//   ....[0]....
.L_32:
        /*0078*/ 	.word	0x00001340


	//----- nvinfo : EIATTR_MBARRIER_INSTR_OFFSETS
	.align		4
.L_33:
        /*007c*/ 	.byte	0x04, 0x39
        /*007e*/ 	.short	(.L_35 - .L_34)


	//   ....[0]....
.L_34:
        /*0080*/ 	.word	0x00000230
        /*0084*/ 	.word	0x000000ff
        /*0088*/ 	.word	0x00000000
        /*008c*/ 	.short	0x0100
        /*008e*/ 	.byte	0x08
	.zero		1


	//   ....[1]....
        /*0090*/ 	.word	0x00000240
        /*0094*/ 	.word	0x000000ff
        /*0098*/ 	.word	0x00000018
        /*009c*/ 	.short	0x0100
        /*009e*/ 	.byte	0x08
	.zero		1


	//   ....[2]....
        /*00a0*/ 	.word	0x00000250
        /*00a4*/ 	.word	0x000000ff
        /*00a8*/ 	.word	0x00000008
        /*00ac*/ 	.short	0x0100
        /*00ae*/ 	.byte	0x08
	.zero		1


	//   ....[3]....
        /*00b0*/ 	.word	0x00000260
        /*00b4*/ 	.word	0x000000ff
        /*00b8*/ 	.word	0x00000020
        /*00bc*/ 	.short	0x0100
        /*00be*/ 	.byte	0x08
	.zero		1


	//   ....[4]....
        /*00c0*/ 	.word	0x00000270
        /*00c4*/ 	.word	0x000000ff
        /*00c8*/ 	.word	0x00000010
        /*00cc*/ 	.short	0x0100
        /*00ce*/ 	.byte	0x08
	.zero		1


	//   ....[5]....
        /*00d0*/ 	.word	0x00000280
        /*00d4*/ 	.word	0x000000ff
        /*00d8*/ 	.word	0x00000028
        /*00dc*/ 	.short	0x0100
        /*00de*/ 	.byte	0x08
	.zero		1


	//   ....[6]....
        /*00e0*/ 	.word	0x00000520
        /*00e4*/ 	.word	0x000000ff
        /*00e8*/ 	.word	0x00000040
        /*00ec*/ 	.short	0x0100
        /*00ee*/ 	.byte	0x08
	.zero		1


	//   ....[7]....
        /*00f0*/ 	.word	0x000005a0
        /*00f4*/ 	.word	0x000000ff
        /*00f8*/ 	.word	0x00000048
        /*00fc*/ 	.short	0x0100
        /*00fe*/ 	.byte	0x08
	.zero		1


	//   ....[8]....
        /*0100*/ 	.word	0x00001410
        /*0104*/ 	.word	0x00000003
        /*0108*/ 	.word	0x00000000
        /*010c*/ 	.short	0x010a
        /*010e*/ 	.byte	0x3f
	.zero		1


	//   ....[9]....
        /*0110*/ 	.word	0x00001470
        /*0114*/ 	.word	0x00000003
        /*0118*/ 	.word	0x00000000
        /*011c*/ 	.short	0x010a
        /*011e*/ 	.byte	0x3f
	.zero		1


	//   ....[10]....
        /*0120*/ 	.word	0x00001c40
        /*0124*/ 	.word	0x00000005
        /*0128*/ 	.word	0x00000000
        /*012c*/ 	.short	0x010a
        /*012e*/ 	.byte	0x3f
	.zero		1


	//   ....[11]....
        /*0130*/ 	.word	0x00001c80
        /*0134*/ 	.word	0x00000005
        /*0138*/ 	.word	0x00000000
        /*013c*/ 	.short	0x010a
        /*013e*/ 	.byte	0x3f
	.zero		1


	//   ....[12]....
        /*0140*/ 	.word	0x00002330
        /*0144*/ 	.word	0x00000004
        /*0148*/ 	.word	0x00000000
        /*014c*/ 	.short	0x0101
        /*014e*/ 	.byte	0x3f
	.zero		1


	//   ....[13]....
        /*0150*/ 	.word	0x000024f0
        /*0154*/ 	.word	0x00000000
        /*0158*/ 	.word	0x00000000
        /*015c*/ 	.short	0x0101
        /*015e*/ 	.byte	0x3f
	.zero		1


	//   ....[14]....
        /*0160*/ 	.word	0x000081e0
        /*0164*/ 	.word	0x0000000e
        /*0168*/ 	.word	0x00000018
        /*016c*/ 	.short	0x010a
        /*016e*/ 	.byte	0x3f
	.zero		1


	//   ....[15]....
        /*0170*/ 	.word	0x00008630
        /*0174*/ 	.word	0x00000006
        /*0178*/ 	.word	0x00000048
        /*017c*/ 	.short	0x0101
        /*017e*/ 	.byte	0x3f
	.zero		1


	//   ....[16]....
        /*0180*/ 	.word	0x00008d50
        /*0184*/ 	.word	0x00000007
        /*0188*/ 	.word	0x00000000
        /*018c*/ 	.short	0x010a
        /*018e*/ 	.byte	0x3f
	.zero		1


	//   ....[17]....
        /*0190*/ 	.word	0x00008dd0
        /*0194*/ 	.word	0x00000009
        /*0198*/ 	.word	0x00000000
        /*019c*/ 	.short	0x010a
        /*019e*/ 	.byte	0x3f
	.zero		1


	//   ....[18]....
        /*01a0*/ 	.word	0x00008e60
        /*01a4*/ 	.word	0x00000003
        /*01a8*/ 	.word	0x00000000
        /*01ac*/ 	.short	0x010a
        /*01ae*/ 	.byte	0x3f
	.zero		1


	//   ....[19]....
        /*01b0*/ 	.word	0x00008ec0
        /*01b4*/ 	.word	0x00000003
        /*01b8*/ 	.word	0x00000000
        /*01bc*/ 	.short	0x010a
        /*01be*/ 	.byte	0x3f
	.zero		1


	//   ....[20]....
        /*01c0*/ 	.word	0x00008f10
        /*01c4*/ 	.word	0x00000005
        /*01c8*/ 	.word	0x00000000
        /*01cc*/ 	.short	0x010a
        /*01ce*/ 	.byte	0x3f
	.zero		1


	//   ....[21]....
        /*01d0*/ 	.word	0x00008fe0
        /*01d4*/ 	.word	0x0000000e
        /*01d8*/ 	.word	0x00000018
        /*01dc*/ 	.short	0x010a
        /*01de*/ 	.byte	0x3f
	.zero		1


	//   ....[22]....
        /*01e0*/ 	.word	0x000090b0
        /*01e4*/ 	.word	0x00000007
        /*01e8*/ 	.word	0x00000000
        /*01ec*/ 	.short	0x010a
        /*01ee*/ 	.byte	0x3f
	.zero		1


	//   ....[23]....
        /*01f0*/ 	.word	0x00009100
        /*01f4*/ 	.word	0x00000009
        /*01f8*/ 	.word	0x00000000
        /*01fc*/ 	.short	0x010a
        /*01fe*/ 	.byte	0x3f
	.zero		1


	//----- nvinfo : EIATTR_NUM_MBARRIERS
	.align		4
.L_35:
        /*0200*/ 	.byte	0x03, 0x38
        /*0202*/ 	.short	0x0008


	//----- nvinfo : EIATTR_EXIT_INSTR_OFFSETS
	.align		4
        /*0204*/ 	.byte	0x04, 0x1c
        /*0206*/ 	.short	(.L_37 - .L_36)


	//   ....[0]....
.L_36:
        /*0208*/ 	.word	0x00000640


	//   ....[1]....
        /*020c*/ 	.word	0x00000f10


	//   ....[2]....
        /*0210*/ 	.word	0x000078c0


	//   ....[3]....
        /*0214*/ 	.word	0x00007ef0


	//   ....[4]....
        /*0218*/ 	.word	0x00008eb0


	//----- nvinfo : EIATTR_MAX_THREADS
	.align		4
.L_37:
        /*021c*/ 	.byte	0x04, 0x05
        /*021e*/ 	.short	(.L_39 - .L_38)
.L_38:
        /*0220*/ 	.word	0x00000180
        /*0224*/ 	.word	0x00000001
        /*0228*/ 	.word	0x00000001


	//----- nvinfo : EIATTR_CRS_STACK_SIZE
	.align		4
.L_39:
        /*022c*/ 	.byte	0x04, 0x1e
        /*022e*/ 	.short	(.L_41 - .L_40)
.L_40:
        /*0230*/ 	.word	0x00000000


	//----- nvinfo : EIATTR_CBANK_PARAM_SIZE
	.align		4
.L_41:
        /*0234*/ 	.byte	0x03, 0x19
        /*0236*/ 	.short	0x0470


	//----- nvinfo : EIATTR_PARAM_CBANK
	.align		4
        /*0238*/ 	.byte	0x04, 0x0a
        /*023a*/ 	.short	(.L_43 - .L_42)
	.align		4
.L_42:
        /*023c*/ 	.word	index@(.nv.constant0._ZN7cutlass13device_kernelINS_4gemm6kernel13GemmUniversalIN4cute5tupleIJiiiiEEENS1_10collective13CollectiveMmaINS1_34MainloopSm90TmaGmmaWarpSpecializedILi3ENS5_IJNS4_1CILi1EEESB_SB_EEENS1_35KernelTmaWarpSpecializedCooperativeEEENS5_IJNSA_ILi192EEENSA_ILi96EEENSA_ILi256EEEEEEaNS5_IJlSB_lEEEaSJ_NS4_8TiledMMAINS4_8MMA_AtomIJNS4_4SM904GMMA26MMA_64x96x32_S32S8S8_SS_TNEEEENS4_6LayoutINS5_IJNSA_ILi2EEESB_SB_EEENS5_IJSB_NSA_ILi0EEEST_EEEEENS5_IJNS4_10UnderscoreESW_SW_EEEEENS4_13SM90_TMA_LOADENS4_14ComposedLayoutINS4_7SwizzleILi3ELi4ELi3EEENS4_18smem_ptr_flag_bitsILi8EEENSQ_INS5_IJNSA_ILi8EEENSA_ILi128EEEEEENS5_IJS16_SB_EEEEEEEvNS4_8identityESZ_S1A_vS1B_EENS_8epilogue10collective6detail29Sm90TmaWarpSpecializedAdapterINS1E_15DefaultEpilogueIaSJ_SJ_NS1D_6thread17LinearCombinationIaLi1EiiLNS1I_9ScaleType4KindE0ELNS_15FloatRoundStyleE2EaEENS1_15EpilogueDefaultEEEEEvvEEEEvNT_6ParamsE)
        /*0240*/ 	.short	0x0210
        /*0242*/ 	.short	0x0470


	//----- nvinfo : EIATTR_SW_WAR
	.align		4
.L_43:
        /*0244*/ 	.byte	0x04, 0x36
        /*0246*/ 	.short	(.L_45 - .L_44)
.L_44:
        /*0248*/ 	.word	0x00000008
.L_45:


//--------------------- .nv.callgraph             --------------------------
	.section	.nv.callgraph,"",@"SHT_CUDA_CALLGRAPH"
	.align	4
	.sectionentsize	8
	.align		4
        /*0000*/ 	.word	0x00000000
	.align		4
        /*0004*/ 	.word	0xffffffff
	.align		4
        /*0008*/ 	.word	index@(_ZN7cutlass13device_kernelINS_4gemm6kernel13GemmUniversalIN4cute5tupleIJiiiiEEENS1_10collective13CollectiveMmaINS1_34MainloopSm90TmaGmmaWarpSpecializedILi3ENS5_IJNS4_1CILi1EEESB_SB_EEENS1_35KernelTmaWarpSpecializedCooperativeEEENS5_IJNSA_ILi192EEENSA_ILi96EEENSA_ILi256EEEEEEaNS5_IJlSB_lEEEaSJ_NS4_8TiledMMAINS4_8MMA_AtomIJNS4_4SM904GMMA26MMA_64x96x32_S32S8S8_SS_TNEEEENS4_6LayoutINS5_IJNSA_ILi2EEESB_SB_EEENS5_IJSB_NSA_ILi0EEEST_EEEEENS5_IJNS4_10UnderscoreESW_SW_EEEEENS4_13SM90_TMA_LOADENS4_14ComposedLayoutINS4_7SwizzleILi3ELi4ELi3EEENS4_18smem_ptr_flag_bitsILi8EEENSQ_INS5_IJNSA_ILi8EEENSA_ILi128EEEEEENS5_IJS16_SB_EEEEEEEvNS4_8identityESZ_S1A_vS1B_EENS_8epilogue10collective6detail29Sm90TmaWarpSpecializedAdapterINS1E_15DefaultEpilogueIaSJ_SJ_NS1D_6thread17LinearCombinationIaLi1EiiLNS1I_9ScaleType4KindE0ELNS_15FloatRoundStyleE2EaEENS1_15EpilogueDefaultEEEEEvvEEEEvNT_6ParamsE)
	.align		4
        /*000c*/ 	.word	index@(__assertfail)
	.align		4
        /*0010*/ 	.word	0x00000000
	.align		4
        /*0014*/ 	.word	0xfffffffe
	.align		4
        /*0018*/ 	.word	0x00000000
	.align		4
        /*001c*/ 	.word	0xfffffffd
	.align		4
        /*0020*/ 	.word	0x00000000
	.align		4
        /*0024*/ 	.word	0xfffffffc


//--------------------- .nv.constant4             --------------------------
	.section	.nv.constant4,"a",@progbits
	.align	8
	.align		8
.nv.constant4:
        /*0000*/ 	.dword	__assertfail
	.align		8
        /*0008*/ 	.dword	__unnamed_1
	.align		8
        /*0010*/ 	.dword	_ZN40_INTERNAL_2b43220f_4_k_cu_32e78c93_105104cuda3std3__45__cpo5beginE
	.align		8
        /*0018*/ 	.dword	_ZN40_INTERNAL_2b43220f_4_k_cu_32e78c93_105104cuda3std3__45__cpo3endE
	.align		8
        /*0020*/ 	.dword	_ZN40_INTERNAL_2b43220f_4_k_cu_32e78c93_105104cuda3std3__45__cpo6cbeginE
	.align		8
        /*0028*/ 	.dword	_ZN40_INTERNAL_2b43220f_4_k_cu_32e78c93_105104cuda3std3__45__cpo4cendE
	.align		8
        /*0030*/ 	.dword	_ZN40_INTERNAL_2b43220f_4_k_cu_32e78c93_105104cuda3std3__442_GLOBAL__N__2b43220f_4_k_cu_32e78c93_105106ignoreE
	.align		8
        /*0038*/ 	.dword	_ZN40_INTERNAL_2b43220f_4_k_cu_32e78c93_105104cuda3std3__419piecewise_constructE
	.align		8
        /*0040*/ 	.dword	_ZN40_INTERNAL_2b43220f_4_k_cu_32e78c93_105104cuda3std3__48in_placeE
	.align		8
        /*0048*/ 	.dword	_ZN40_INTERNAL_2b43220f_4_k_cu_32e78c93_105104cuda3std6ranges3__45__cpo4swapE
	.align		8
        /*0050*/ 	.dword	_ZN40_INTERNAL_2b43220f_4_k_cu_32e78c93_105104cuda3std6ranges3__45__cpo9iter_moveE
	.align		8
        /*0058*/ 	.dword	_ZN40_INTERNAL_2b43220f_4_k_cu_32e78c93_105104cute7productE
	.align		8
        /*0060*/ 	.dword	_ZN40_INTERNAL_2b43220f_4_k_cu_32e78c93_105104cute1_E
	.align		8
        /*0068*/ 	.dword	$str$22
	.align		8
        /*0070*/ 	.dword	$str$23


//--------------------- .text._ZN7cutlass13device_kernelINS_4gemm6kernel13GemmUniversalIN4cute5tupleIJiiiiEEENS1_10collective13CollectiveMmaINS1_34MainloopSm90TmaGmmaWarpSpecializedILi3ENS5_IJNS4_1CILi1EEESB_SB_EEENS1_35KernelTmaWarpSpecializedCooperativeEEENS5_IJNSA_ILi192EEENSA_ILi96EEENSA_ILi256EEEEEEaNS5_IJlSB_lEEEaSJ_NS4_8TiledMMAINS4_8MMA_AtomIJNS4_4SM904GMMA26MMA_64x96x32_S32S8S8_SS_TNEEEENS4_6LayoutINS5_IJNSA_ILi2EEESB_SB_EEENS5_IJSB_NSA_ILi0EEEST_EEEEENS5_IJNS4_10UnderscoreESW_SW_EEEEENS4_13SM90_TMA_LOADENS4_14ComposedLayoutINS4_7SwizzleILi3ELi4ELi3EEENS4_18smem_ptr_flag_bitsILi8EEENSQ_INS5_IJNSA_ILi8EEENSA_ILi128EEEEEENS5_IJS16_SB_EEEEEEEvNS4_8identityESZ_S1A_vS1B_EENS_8epilogue10collective6detail29Sm90TmaWarpSpecializedAdapterINS1E_15DefaultEpilogueIaSJ_SJ_NS1D_6thread17LinearCombinationIaLi1EiiLNS1I_9ScaleType4KindE0ELNS_15FloatRoundStyleE2EaEENS1_15EpilogueDefaultEEEEEvvEEEEvNT_6ParamsE --------------------------
	.section	.text._ZN7cutlass13device_kernelINS_4gemm6kernel13GemmUniversalIN4cute5tupleIJiiiiEEENS1_10collective13CollectiveMmaINS1_34MainloopSm90TmaGmmaWarpSpecializedILi3ENS5_IJNS4_1CILi1EEESB_SB_EEENS1_35KernelTmaWarpSpecializedCooperativeEEENS5_IJNSA_ILi192EEENSA_ILi96EEENSA_ILi256EEEEEEaNS5_IJlSB_lEEEaSJ_NS4_8TiledMMAINS4_8MMA_AtomIJNS4_4SM904GMMA26MMA_64x96x32_S32S8S8_SS_TNEEEENS4_6LayoutINS5_IJNSA_ILi2EEESB_SB_EEENS5_IJSB_NSA_ILi0EEEST_EEEEENS5_IJNS4_10UnderscoreESW_SW_EEEEENS4_13SM90_TMA_LOADENS4_14ComposedLayoutINS4_7SwizzleILi3ELi4ELi3EEENS4_18smem_ptr_flag_bitsILi8EEENSQ_INS5_IJNSA_ILi8EEENSA_ILi128EEEEEENS5_IJS16_SB_EEEEEEEvNS4_8identityESZ_S1A_vS1B_EENS_8epilogue10collective6detail29Sm90TmaWarpSpecializedAdapterINS1E_15DefaultEpilogueIaSJ_SJ_NS1D_6thread17LinearCombinationIaLi1EiiLNS1I_9ScaleType4KindE0ELNS_15FloatRoundStyleE2EaEENS1_15EpilogueDefaultEEEEEvvEEEEvNT_6ParamsE,"ax",@progbits
	.align	128
.text._ZN7cutlass13device_kernelINS_4gemm6kernel13GemmUniversalIN4cute5tupleIJiiiiEEENS1_10collective13CollectiveMmaINS1_34MainloopSm90TmaGmmaWarpSpecializedILi3ENS5_IJNS4_1CILi1EEESB_SB_EEENS1_35KernelTmaWarpSpecializedCooperativeEEENS5_IJNSA_ILi192EEENSA_ILi96EEENSA_ILi256EEEEEEaNS5_IJlSB_lEEEaSJ_NS4_8TiledMMAINS4_8MMA_AtomIJNS4_4SM904GMMA26MMA_64x96x32_S32S8S8_SS_TNEEEENS4_6LayoutINS5_IJNSA_ILi2EEESB_SB_EEENS5_IJSB_NSA_ILi0EEEST_EEEEENS5_IJNS4_10UnderscoreESW_SW_EEEEENS4_13SM90_TMA_LOADENS4_14ComposedLayoutINS4_7SwizzleILi3ELi4ELi3EEENS4_18smem_ptr_flag_bitsILi8EEENSQ_INS5_IJNSA_ILi8EEENSA_ILi128EEEEEENS5_IJS16_SB_EEEEEEEvNS4_8identityESZ_S1A_vS1B_EENS_8epilogue10collective6detail29Sm90TmaWarpSpecializedAdapterINS1E_15DefaultEpilogueIaSJ_SJ_NS1D_6thread17LinearCombinationIaLi1EiiLNS1I_9ScaleType4KindE0ELNS_15FloatRoundStyleE2EaEENS1_15EpilogueDefaultEEEEEvvEEEEvNT_6ParamsE:
        .type           _ZN7cutlass13device_kernelINS_4gemm6kernel13GemmUniversalIN4cute5tupleIJiiiiEEENS1_10collective13CollectiveMmaINS1_34MainloopSm90TmaGmmaWarpSpecializedILi3ENS5_IJNS4_1CILi1EEESB_SB_EEENS1_35KernelTmaWarpSpecializedCooperativeEEENS5_IJNSA_ILi192EEENSA_ILi96EEENSA_ILi256EEEEEEaNS5_IJlSB_lEEEaSJ_NS4_8TiledMMAINS4_8MMA_AtomIJNS4_4SM904GMMA26MMA_64x96x32_S32S8S8_SS_TNEEEENS4_6LayoutINS5_IJNSA_ILi2EEESB_SB_EEENS5_IJSB_NSA_ILi0EEEST_EEEEENS5_IJNS4_10UnderscoreESW_SW_EEEEENS4_13SM90_TMA_LOADENS4_14ComposedLayoutINS4_7SwizzleILi3ELi4ELi3EEENS4_18smem_ptr_flag_bitsILi8EEENSQ_INS5_IJNSA_ILi8EEENSA_ILi128EEEEEENS5_IJS16_SB_EEEEEEEvNS4_8identityESZ_S1A_vS1B_EENS_8epilogue10collective6detail29Sm90TmaWarpSpecializedAdapterINS1E_15DefaultEpilogueIaSJ_SJ_NS1D_6thread17LinearCombinationIaLi1EiiLNS1I_9ScaleType4KindE0ELNS_15FloatRoundStyleE2EaEENS1_15EpilogueDefaultEEEEEvvEEEEvNT_6ParamsE,@function
        .size           _ZN7cutlass13device_kernelINS_4gemm6kernel13GemmUniversalIN4cute5tupleIJiiiiEEENS1_10collective13CollectiveMmaINS1_34MainloopSm90TmaGmmaWarpSpecializedILi3ENS5_IJNS4_1CILi1EEESB_SB_EEENS1_35KernelTmaWarpSpecializedCooperativeEEENS5_IJNSA_ILi192EEENSA_ILi96EEENSA_ILi256EEEEEEaNS5_IJlSB_lEEEaSJ_NS4_8TiledMMAINS4_8MMA_AtomIJNS4_4SM904GMMA26MMA_64x96x32_S32S8S8_SS_TNEEEENS4_6LayoutINS5_IJNSA_ILi2EEESB_SB_EEENS5_IJSB_NSA_ILi0EEEST_EEEEENS5_IJNS4_10UnderscoreESW_SW_EEEEENS4_13SM90_TMA_LOADENS4_14ComposedLayoutINS4_7SwizzleILi3ELi4ELi3EEENS4_18smem_ptr_flag_bitsILi8EEENSQ_INS5_IJNSA_ILi8EEENSA_ILi128EEEEEENS5_IJS16_SB_EEEEEEEvNS4_8identityESZ_S1A_vS1B_EENS_8epilogue10collective6detail29Sm90TmaWarpSpecializedAdapterINS1E_15DefaultEpilogueIaSJ_SJ_NS1D_6thread17LinearCombinationIaLi1EiiLNS1I_9ScaleType4KindE0ELNS_15FloatRoundStyleE2EaEENS1_15EpilogueDefaultEEEEEvvEEEEvNT_6ParamsE,(.L_x_260 - _ZN7cutlass13device_kernelINS_4gemm6kernel13GemmUniversalIN4cute5tupleIJiiiiEEENS1_10collective13CollectiveMmaINS1_34MainloopSm90TmaGmmaWarpSpecializedILi3ENS5_IJNS4_1CILi1EEESB_SB_EEENS1_35KernelTmaWarpSpecializedCooperativeEEENS5_IJNSA_ILi192EEENSA_ILi96EEENSA_ILi256EEEEEEaNS5_IJlSB_lEEEaSJ_NS4_8TiledMMAINS4_8MMA_AtomIJNS4_4SM904GMMA26MMA_64x96x32_S32S8S8_SS_TNEEEENS4_6LayoutINS5_IJNSA_ILi2EEESB_SB_EEENS5_IJSB_NSA_ILi0EEEST_EEEEENS5_IJNS4_10UnderscoreESW_SW_EEEEENS4_13SM90_TMA_LOADENS4_14ComposedLayoutINS4_7SwizzleILi3ELi4ELi3EEENS4_18smem_ptr_flag_bitsILi8EEENSQ_INS5_IJNSA_ILi8EEENSA_ILi128EEEEEENS5_IJS16_SB_EEEEEEEvNS4_8identityESZ_S1A_vS1B_EENS_8epilogue10collective6detail29Sm90TmaWarpSpecializedAdapterINS1E_15DefaultEpilogueIaSJ_SJ_NS1D_6thread17LinearCombinationIaLi1EiiLNS1I_9ScaleType4KindE0ELNS_15FloatRoundStyleE2EaEENS1_15EpilogueDefaultEEEEEvvEEEEvNT_6ParamsE)
        .other          _ZN7cutlass13device_kernelINS_4gemm6kernel13GemmUniversalIN4cute5tupleIJiiiiEEENS1_10collective13CollectiveMmaINS1_34MainloopSm90TmaGmmaWarpSpecializedILi3ENS5_IJNS4_1CILi1EEESB_SB_EEENS1_35KernelTmaWarpSpecializedCooperativeEEENS5_IJNSA_ILi192EEENSA_ILi96EEENSA_ILi256EEEEEEaNS5_IJlSB_lEEEaSJ_NS4_8TiledMMAINS4_8MMA_AtomIJNS4_4SM904GMMA26MMA_64x96x32_S32S8S8_SS_TNEEEENS4_6LayoutINS5_IJNSA_ILi2EEESB_SB_EEENS5_IJSB_NSA_ILi0EEEST_EEEEENS5_IJNS4_10UnderscoreESW_SW_EEEEENS4_13SM90_TMA_LOADENS4_14ComposedLayoutINS4_7SwizzleILi3ELi4ELi3EEENS4_18smem_ptr_flag_bitsILi8EEENSQ_INS5_IJNSA_ILi8EEENSA_ILi128EEEEEENS5_IJS16_SB_EEEEEEEvNS4_8identityESZ_S1A_vS1B_EENS_8epilogue10collective6detail29Sm90TmaWarpSpecializedAdapterINS1E_15DefaultEpilogueIaSJ_SJ_NS1D_6thread17LinearCombinationIaLi1EiiLNS1I_9ScaleType4KindE0ELNS_15FloatRoundStyleE2EaEENS1_15EpilogueDefaultEEEEEvvEEEEvNT_6ParamsE,@"STO_CUDA_ENTRY STV_DEFAULT"
_ZN7cutlass13device_kernelINS_4gemm6kernel13GemmUniversalIN4cute5tupleIJiiiiEEENS1_10collective13CollectiveMmaINS1_34MainloopSm90TmaGmmaWarpSpecializedILi3ENS5_IJNS4_1CILi1EEESB_SB_EEENS1_35KernelTmaWarpSpecializedCooperativeEEENS5_IJNSA_ILi192EEENSA_ILi96EEENSA_ILi256EEEEEEaNS5_IJlSB_lEEEaSJ_NS4_8TiledMMAINS4_8MMA_AtomIJNS4_4SM904GMMA26MMA_64x96x32_S32S8S8_SS_TNEEEENS4_6LayoutINS5_IJNSA_ILi2EEESB_SB_EEENS5_IJSB_NSA_ILi0EEEST_EEEEENS5_IJNS4_10UnderscoreESW_SW_EEEEENS4_13SM90_TMA_LOADENS4_14ComposedLayoutINS4_7SwizzleILi3ELi4ELi3EEENS4_18smem_ptr_flag_bitsILi8EEENSQ_INS5_IJNSA_ILi8EEENSA_ILi128EEEEEENS5_IJS16_SB_EEEEEEEvNS4_8identityESZ_S1A_vS1B_EENS_8epilogue10collective6detail29Sm90TmaWarpSpecializedAdapterINS1E_15DefaultEpilogueIaSJ_SJ_NS1D_6thread17LinearCombinationIaLi1EiiLNS1I_9ScaleType4KindE0ELNS_15FloatRoundStyleE2EaEENS1_15EpilogueDefaultEEEEEvvEEEEvNT_6ParamsE:
[----:B------:R-:W0:Y:S01]  /*0000*/  LDC R1, c[0x0][0x28] ;  /* 0x00000a00ff017b82 */ /* 0x000e220000000800 */
[----:B------:R-:W1:Y:S01]  /*0010*/  S2R R3, SR_TID.X ;  /* 0x0000000000037919 */ /* 0x000e620000002100 */
[----:B------:R-:W-:Y:S01]  /*0020*/  ELECT P0, URZ, PT ;  /* 0x00000000003f782f */ /* 0x000fe20003800000 */
[----:B------:R-:W-:Y:S01]  /*0030*/  BSSY B0, `(.L_x_0) ;  /* 0x000000f000007945 */ /* 0x000fe20003800000 */
[--C-:B-1----:R-:W-:Y:S02]  /*0040*/  SHF.R.U32.HI R0, RZ, 0x5, R3.reuse ;  /* 0x00000005ff007819 */ /* 0x102fe40000011603 */
[----:B------:R-:W-:-:S03]  /*0050*/  SHF.R.U32.HI R14, RZ, 0x7, R3 ;  /* 0x00000007ff0e7819 */ /* 0x000fc60000011603 */
[----:B------:R-:W1:Y:S04]  /*0060*/  SHFL.IDX PT, R4, R0, RZ, 0x1f ;  /* 0x00001fff00047589 */ /* 0x000e6800000e0000 */
[----:B------:R2:W3:Y:S01]  /*0070*/  SHFL.IDX PT, R10, R14, RZ, 0x1f ;  /* 0x00001fff0e0a7589 */ /* 0x0004e200000e0000 */
[----:B-1----:R-:W-:-:S13]  /*0080*/  ISETP.NE.OR P0, PT, R4, RZ, !P0 ;  /* 0x000000ff0400720c */ /* 0x002fda0004705670 */
[----:B0-23--:R-:W-:Y:S05]  /*0090*/  @P0 BRA `(.L_x_1) ;  /* 0x0000000000200947 */ /* 0x00dfea0003800000 */
[----:B------:R-:W-:Y:S02]  /*00a0*/  ULDC.64 UR4, c[0x0][0x198] ;  /* 0x0000660000047ab9 */ /* 0x000fe40000000a00 */
[----:B------:R-:W-:Y:S02]  /*00b0*/  UIADD3 UR6, UP0, UR4, 0xf0, URZ ;  /* 0x000000f004067890 */ /* 0x000fe4000ff1e03f */
[----:B------:R-:W-:Y:S02]  /*00c0*/  UIADD3 UR4, UP1, UR4, 0x1f0, URZ ;  /* 0x000001f004047890 */ /* 0x000fe4000ff3e03f */
[----:B------:R-:W-:Y:S02]  /*00d0*/  UIADD3.X UR7, URZ, UR5, URZ, UP0, !UPT ;  /* 0x000000053f077290 */ /* 0x000fe400087fe43f */
[----:B------:R-:W-:-:S07]  /*00e0*/  UIADD3.X UR5, URZ, UR5, URZ, UP1, !UPT ;  /* 0x000000053f057290 */ /* 0x000fce0008ffe43f */
[----:B------:R0:W-:Y:S02]  /*00f0*/  UTMACCTL.PF [UR6] ;  /* 0x00000000060079b9 */ /* 0x0001e40008040000 */
[----:B------:R0:W-:Y:S02]  /*0100*/  UTMACCTL.PF [UR4] ;  /* 0x00000000040079b9 */ /* 0x0001e40008040000 */
[----:B0-----:R-:W-:Y:S01]  /*0110*/  NOP ;  /* 0x0000000000007918 */ /* 0x001fe20000000000 */
.L_x_1:
[----:B------:R-:W-:Y:S05]  /*0120*/  BSYNC B0 ;  /* 0x0000000000007941 */ /* 0x000fea0003800000 */
.L_x_0:
[----:B------:R-:W0:Y:S02]  /*0130*/  SHFL.IDX PT, R2, R0, RZ, 0x1f ;  /* 0x00001fff00027589 */ /* 0x000e2400000e0000 */
[----:B0-----:R-:W-:-:S13]  /*0140*/  ISETP.NE.AND P0, PT, R2, RZ, PT ;  /* 0x000000ff0200720c */ /* 0x001fda0003f05270 */
[----:B------:R-:W-:Y:S05]  /*0150*/  @P0 BRA `(.L_x_2) ;  /* 0x0000000000500947 */ /* 0x000fea0003800000 */
[----:B------:R-:W0:Y:S01]  /*0160*/  S2UR UR8, SR_CgaCtaId ;  /* 0x00000000000879c3 */ /* 0x000e220000008800 */
[----:B------:R-:W-:Y:S01]  /*0170*/  UMOV UR4, 0x400 ;  /* 0x0000040000047882 */ /* 0x000fe20000000000 */
[----:B------:R-:W-:Y:S01]  /*0180*/  UMOV UR5, 0x1 ;  /* 0x0000000100057882 */ /* 0x000fe20000000000 */
[----:B------:R-:W-:Y:S01]  /*0190*/  UMOV UR6, 0x100 ;  /* 0x0000010000067882 */ /* 0x000fe20000000000 */
[----:B------:R-:W-:Y:S01]  /*01a0*/  ELECT P0, URZ, PT ;  /* 0x00000000003f782f */ /* 0x000fe20003800000 */
[----:B------:R-:W-:-:S04]  /*01b0*/  UIADD3 UR6, -UR6, 0x100000, URZ ;  /* 0x0010000006067890 */ /* 0x000fc8000fffe13f */
[----:B------:R-:W-:Y:S02]  /*01c0*/  USHF.L.U32 UR7, UR6, 0xb, URZ ;  /* 0x0000000b06077899 */ /* 0x000fe4000800063f */
[----:B------:R-:W-:Y:S02]  /*01d0*/  USHF.L.U32 UR6, UR6, 0x1, URZ ;  /* 0x0000000106067899 */ /* 0x000fe4000800063f */
[----:B0-----:R-:W-:Y:S02]  /*01e0*/  ULEA UR8, UR8, UR4, 0x18 ;  /* 0x0000000408087291 */ /* 0x001fe4000f8ec03f */
[----:B------:R-:W-:-:S04]  /*01f0*/  UIADD3 UR4, -UR5, 0x100000, URZ ;  /* 0x0010000005047890 */ /* 0x000fc8000fffe13f */
[----:B------:R-:W-:Y:S02]  /*0200*/  USHF.L.U32 UR5, UR4, 0xb, URZ ;  /* 0x0000000b04057899 */ /* 0x000fe4000800063f */
[----:B------:R-:W-:Y:S01]  /*0210*/  USHF.L.U32 UR4, UR4, 0x1, URZ ;  /* 0x0000000104047899 */ /* 0x000fe2000800063f */
[----:B------:R-:W0:Y:S11]  /*0220*/  FENCE.VIEW.ASYNC.S ;  /* 0x00000000000073c6 */ /* 0x000e360000000000 */
[----:B0-----:R0:W1:Y:S01]  /*0230*/  SYNCS.EXCH.64 URZ, [UR8], UR4 ;  /* 0x00000004083f75b2 */ /* 0x0010620008000100 */
[----:B------:R0:W2:Y:S01]  /*0240*/  SYNCS.EXCH.64 URZ, [UR8+0x18], UR6 ;  /* 0x00001806083f75b2 */ /* 0x0000a20008000100 */
[----:B------:R0:W3:Y:S01]  /*0250*/  SYNCS.EXCH.64 URZ, [UR8+0x8], UR4 ;  /* 0x00000804083f75b2 */ /* 0x0000e20008000100 */
[----:B------:R0:W4:Y:S01]  /*0260*/  SYNCS.EXCH.64 URZ, [UR8+0x20], UR6 ;  /* 0x00002006083f75b2 */ /* 0x0001220008000100 */
[----:B------:R0:W0:Y:S01]  /*0270*/  SYNCS.EXCH.64 URZ, [UR8+0x10], UR4 ;  /* 0x00001004083f75b2 */ /* 0x0000220008000100 */
[----:B------:R0:W0:Y:S01]  /*0280*/  SYNCS.EXCH.64 URZ, [UR8+0x28], UR6 ;  /* 0x00002806083f75b2 */ /* 0x0000220008000100 */
[----:B------:R-:W-:Y:S01]  /*0290*/  NOP ;  /* 0x0000000000007918 */ /* 0x000fe20000000000 */
.L_x_2:
[----:B------:R-:W5:Y:S01]  /*02a0*/  SHFL.IDX PT, R0, R0, RZ, 0x1f ;  /* 0x00001fff00007589 */ /* 0x000f6200000e0000 */
[----:B------:R-:W-:Y:S01]  /*02b0*/  ELECT P0, URZ, PT ;  /* 0x00000000003f782f */ /* 0x000fe20003800000 */
[----:B------:R-:W1:Y:S01]  /*02c0*/  LDC R2, c[0x0][0x65c] ;  /* 0x00019700ff027b82 */ /* 0x000e620000000800 */
[----:B------:R-:W-:Y:S01]  /*02d0*/  SHF.R.S32.HI R7, RZ, 0x1f, R4 ;  /* 0x0000001fff077819 */ /* 0x000fe20000011404 */
[----:B------:R-:W2:Y:S01]  /*02e0*/  S2R R5, SR_CTAID.Y ;  /* 0x0000000000057919 */ /* 0x000ea20000002600 */
[----:B0-----:R-:W-:Y:S01]  /*02f0*/  UMOV UR4, 0x20 ;  /* 0x0000002000047882 */ /* 0x001fe20000000000 */
[----:B------:R-:W-:Y:S01]  /*0300*/  NOP ;  /* 0x0000000000007918 */ /* 0x000fe20000000000 */
[----:B------:R-:W-:Y:S01]  /*0310*/  LEA.HI R7, R7, R4, RZ, 0x2 ;  /* 0x0000000407077211 */ /* 0x000fe200078f10ff */
[----:B------:R-:W0:Y:S01]  /*0320*/  S2R R6, SR_CTAID.X ;  /* 0x0000000000067919 */ /* 0x000e220000002500 */
[----:B------:R-:W-:Y:S01]  /*0330*/  ISETP.NE.AND P2, PT, R10, RZ, PT ;  /* 0x000000ff0a00720c */ /* 0x000fe20003f45270 */
[----:B------:R-:W-:Y:S01]  /*0340*/  NOP ;  /* 0x0000000000007918 */ /* 0x000fe20000000000 */
[----:B------:R-:W-:-:S02]  /*0350*/  LOP3.LUT R7, R7, 0xfffffffc, RZ, 0xc0, !PT ;  /* 0xfffffffc07077812 */ /* 0x000fc400078ec0ff */
[----:B-----5:R-:W-:Y:S02]  /*0360*/  ISETP.NE.OR P0, PT, R0, RZ, !P0 ;  /* 0x000000ff0000720c */ /* 0x020fe40004705670 */
[----:B-1----:R-:W-:-:S04]  /*0370*/  ISETP.NE.AND P3, PT, R2, 0x1, PT ;  /* 0x000000010200780c */ /* 0x002fc80003f65270 */
[----:B------:R-:W-:Y:S01]  /*0380*/  P2R R0, PR, RZ, 0x8 ;  /* 0x00000008ff007803 */ /* 0x000fe20000000000 */
[----:B------:R-:W-:Y:S01]  /*0390*/  IMAD.IADD R0, R4, 0x1, -R7 ;  /* 0x0000000104007824 */ /* 0x000fe200078e0a07 */
[----:B------:R-:W-:Y:S01]  /*03a0*/  LOP3.LUT R4, R3, 0x7f, RZ, 0xc0, !PT ;  /* 0x0000007f03047812 */ /* 0x000fe200078ec0ff */
[----:B------:R-:W-:-:S03]  /*03b0*/  IMAD.MOV.U32 R7, RZ, RZ, RZ ;  /* 0x000000ffff077224 */ /* 0x000fc600078e00ff */
[----:B------:R-:W-:Y:S01]  /*03c0*/  ISETP.NE.AND P1, PT, R0, 0x3, PT ;  /* 0x000000030000780c */ /* 0x000fe20003f25270 */
[----:B------:R-:W-:Y:S01]  /*03d0*/  VOTEU.ALL UP0, P0 ;  /* 0x00000000003f7886 */ /* 0x000fe20000000000 */
[----:B------:R-:W-:Y:S01]  /*03e0*/  VOTEU.ALL UP1, P0 ;  /* 0x00000000003f7886 */ /* 0x000fe20000020000 */
[----:B------:R-:W0:Y:S01]  /*03f0*/  @P3 LDC R17, c[0x0][0x10] ;  /* 0x00000400ff113b82 */ /* 0x000e220000000800 */
[----:B--2---:R-:W-:Y:S02]  /*0400*/  @P3 IMAD.MOV.U32 R8, RZ, RZ, R5 ;  /* 0x000000ffff083224 */ /* 0x004fe400078e0005 */
[----:B------:R-:W-:Y:S01]  /*0410*/  @!UP0 UMOV UR6, 0x400 ;  /* 0x0000040000068882 */ /* 0x000fe20000000000 */
[----:B------:R-:W-:-:S04]  /*0420*/  @!UP0 UIADD3 UR4, -UR4, 0x100000, URZ ;  /* 0x0010000004048890 */ /* 0x000fc8000fffe13f */
[----:B------:R-:W-:Y:S02]  /*0430*/  @!UP0 USHF.L.U32 UR5, UR4, 0xb, URZ ;  /* 0x0000000b04058899 */ /* 0x000fe4000800063f */
[----:B------:R-:W-:Y:S01]  /*0440*/  @!UP0 USHF.L.U32 UR4, UR4, 0x1, URZ ;  /* 0x0000000104048899 */ /* 0x000fe2000800063f */
[----:B------:R-:W-:Y:S01]  /*0450*/  @P3 IMAD.MOV.U32 R9, RZ, RZ, RZ ;  /* 0x000000ffff093224 */ /* 0x000fe200078e00ff */
[----:B------:R-:W1:Y:S08]  /*0460*/  @!UP0 S2UR UR7, SR_CgaCtaId ;  /* 0x00000000000789c3 */ /* 0x000e700000008800 */
[----:B------:R-:W2:Y:S01]  /*0470*/  @!P3 LDC R11, c[0x0][0xc] ;  /* 0x00000300ff0bbb82 */ /* 0x000ea20000000800 */
[----:B0-----:R-:W-:Y:S01]  /*0480*/  @P3 IMAD.WIDE.U32 R16, R6, R17, R8 ;  /* 0x0000001106103225 */ /* 0x001fe200078e0008 */
[----:B-1----:R-:W-:Y:S01]  /*0490*/  @!UP0 ULEA UR8, UR7, UR6, 0x18 ;  /* 0x0000000607088291 */ /* 0x002fe2000f8ec03f */
[----:B------:R-:W-:-:S02]  /*04a0*/  VOTEU.ALL UP0, P0 ;  /* 0x00000000003f7886 */ /* 0x000fc40000000000 */
[----:B------:R-:W-:Y:S01]  /*04b0*/  ULDC UR6, c[0x0][0xc] ;  /* 0x0000030000067ab9 */ /* 0x000fe20000000800 */
[----:B------:R-:W-:Y:S01]  /*04c0*/  ISETP.EQ.OR P0, PT, R0, RZ, !P1 ;  /* 0x000000ff0000720c */ /* 0x000fe20004f02670 */
[----:B------:R-:W-:-:S03]  /*04d0*/  ULDC UR7, c[0x0][0x10] ;  /* 0x0000040000077ab9 */ /* 0x000fc60000000800 */
[C---:B------:R-:W-:Y:S01]  /*04e0*/  ISETP.EQ.AND P0, PT, R10.reuse, RZ, P0 ;  /* 0x000000ff0a00720c */ /* 0x040fe20000702270 */
[----:B------:R-:W-:Y:S02]  /*04f0*/  VIADD R10, R10, 0xffffffff ;  /* 0xffffffff0a0a7836 */ /* 0x000fe40000000000 */
[----:B--2---:R-:W-:Y:S01]  /*0500*/  @!P3 IMAD.WIDE.U32 R8, R11, R5, R6 ;  /* 0x000000050b08b225 */ /* 0x004fe200078e0006 */
[----:B------:R-:W0:Y:S02]  /*0510*/  FENCE.VIEW.ASYNC.S ;  /* 0x00000000000073c6 */ /* 0x000e240000000000 */
[----:B0-----:R-:W3:Y:S01]  /*0520*/  @!UP0 SYNCS.EXCH.64 URZ, [UR8+0x40], UR4 ;  /* 0x00004004083f85b2 */ /* 0x001ee20008000100 */
[----:B------:R-:W-:Y:S01]  /*0530*/  SEL R18, RZ, 0x1, !P0 ;  /* 0x00000001ff127807 */ /* 0x000fe20004000000 */
[----:B------:R-:W-:Y:S01]  /*0540*/  @P3 IMAD.MOV.U32 R11, RZ, RZ, RZ ;  /* 0x000000ffff0b3224 */ /* 0x000fe200078e00ff */
[----:B------:R-:W-:Y:S01]  /*0550*/  ISETP.GE.U32.AND P1, PT, R10, 0x2, PT ;  /* 0x000000020a00780c */ /* 0x000fe20003f26070 */
[----:B------:R-:W-:-:S02]  /*0560*/  @!P3 IMAD.MOV.U32 R16, RZ, RZ, R8 ;  /* 0x000000ffff10b224 */ /* 0x000fc400078e0008 */
[----:B------:R-:W-:Y:S01]  /*0570*/  @P3 IMAD.IADD R17, R17, 0x1, R11 ;  /* 0x0000000111113824 */ /* 0x000fe200078e020b */
[----:B------:R-:W-:Y:S01]  /*0580*/  SEL R18, R18, 0x2, P1 ;  /* 0x0000000212127807 */ /* 0x000fe20000800000 */
[----:B------:R-:W-:Y:S01]  /*0590*/  @!P3 IMAD.MOV.U32 R17, RZ, RZ, R9 ;  /* 0x000000ffff11b224 */ /* 0x000fe200078e0009 */
[----:B------:R0:W3:Y:S01]  /*05a0*/  @!UP1 SYNCS.EXCH.64 URZ, [UR8+0x48], UR4 ;  /* 0x00004804083f95b2 */ /* 0x0000e20008000100 */
[----:B------:R-:W-:Y:S01]  /*05b0*/  NOP ;  /* 0x0000000000007918 */ /* 0x000fe20000000000 */
[----:B0-----:R-:W-:-:S03]  /*05c0*/  UIMAD.WIDE.U32 UR4, UR6, UR7, URZ ;  /* 0x00000007060472a5 */ /* 0x001fc6000f8e003f */
[----:B------:R-:W-:Y:S02]  /*05d0*/  ULDC UR6, c[0x0][0x14] ;  /* 0x0000050000067ab9 */ /* 0x000fe40000000800 */
[----:B------:R-:W-:Y:S02]  /*05e0*/  UIMAD.WIDE.U32 UR38, UR4, UR6, URZ ;  /* 0x00000006042672a5 */ /* 0x000fe4000f8e003f */
[----:B------:R-:W-:-:S04]  /*05f0*/  UIMAD UR41, UR5, UR6, URZ ;  /* 0x00000006052972a4 */ /* 0x000fc8000f8e023f */
[----:B------:R-:W-:Y:S01]  /*0600*/  UIADD3 UR41, UR39, UR41, URZ ;  /* 0x0000002927297290 */ /* 0x000fe2000fffe03f */
[----:B---34-:R-:W-:Y:S06]  /*0610*/  BAR.SYNC.DEFER_BLOCKING 0x0 ;  /* 0x0000000000007b1d */ /* 0x018fec0000010000 */
[----:B------:R-:W-:Y:S05]  /*0620*/  @!P2 BRA `(.L_x_3) ;  /* 0x0000007000a8a947 */ /* 0x000fea0003800000 */
[----:B------:R-:W-:-:S13]  /*0630*/  ISETP.GT.U32.AND P0, PT, R10, 0x1, PT ;  /* 0x000000010a00780c */ /* 0x000fda0003f04070 */
[----:B------:R-:W-:Y:S05]  /*0640*/  @P0 EXIT ;  /* 0x000000000000094d */ /* 0x000fea0003800000 */
[----:B------:R-:W-:Y:S01]  /*0650*/  ULDC.64 UR4, c[0x0][0x650] ;  /* 0x0001940000047ab9 */ /* 0x000fe20000000a00 */
[----:B------:R-:W-:Y:S01]  /*0660*/  PRMT R0, RZ, 0x7610, R0 ;  /* 0x00007610ff007816 */ /* 0x000fe20000000000 */
[----:B------:R-:W-:Y:S01]  /*0670*/  IMAD.MOV.U32 R121, RZ, RZ, -0x1 ;  /* 0xffffffffff797424 */ /* 0x000fe200078e00ff */
[----:B------:R-:W-:Y:S01]  /*0680*/  ISETP.GE.U32.AND P0, PT, R16, UR4, PT ;  /* 0x0000000410007c0c */ /* 0x000fe2000bf06070 */
[----:B------:R-:W-:Y:S02]  /*0690*/  IMAD.MOV.U32 R120, RZ, RZ, -0x1 ;  /* 0xffffffffff787424 */ /* 0x000fe400078e00ff */
[----:B------:R-:W-:Y:S01]  /*06a0*/  IMAD.MOV.U32 R19, RZ, RZ, -0x1 ;  /* 0xffffffffff137424 */ /* 0x000fe200078e00ff */
[----:B------:R-:W-:-:S13]  /*06b0*/  ISETP.GE.U32.AND.EX P0, PT, R17, UR5, PT, P0 ;  /* 0x0000000511007c0c */ /* 0x000fda000bf06100 */
[----:B------:R-:W-:Y:S05]  /*06c0*/  @P0 BRA `(.L_x_4) ;  /* 0x0000000400580947 */ /* 0x000fea0003800000 */
[----:B------:R-:W0:Y:S01]  /*06d0*/  LDC.64 R20, c[0x0][0x628] ;  /* 0x00018a00ff147b82 */ /* 0x000e220000000a00 */
[----:B------:R-:W-:Y:S02]  /*06e0*/  IMAD.MOV.U32 R8, RZ, RZ, R16 ;  /* 0x000000ffff087224 */ /* 0x000fe400078e0010 */
[----:B------:R-:W-:-:S05]  /*06f0*/  IMAD.MOV.U32 R9, RZ, RZ, R17 ;  /* 0x000000ffff097224 */ /* 0x000fca00078e0011 */
[----:B------:R-:W1:Y:S08]  /*0700*/  LDC R0, c[0x0][0x630] ;  /* 0x00018c00ff007b82 */ /* 0x000e700000000800 */
[----:B------:R-:W2:Y:S01]  /*0710*/  LDC.64 R22, c[0x0][0x620] ;  /* 0x00018800ff167b82 */ /* 0x000ea20000000a00 */
[----:B0-----:R-:W-:-:S04]  /*0720*/  ISETP.NE.U32.AND P0, PT, R20, RZ, PT ;  /* 0x000000ff1400720c */ /* 0x001fc80003f05070 */
[----:B------:R-:W-:-:S13]  /*0730*/  ISETP.NE.AND.EX P0, PT, R21, RZ, PT, P0 ;  /* 0x000000ff1500720c */ /* 0x000fda0003f05300 */
[----:B-12---:R-:W-:Y:S05]  /*0740*/  @!P0 BRA `(.L_x_5) ;  /* 0x0000000000288947 */ /* 0x006fea0003800000 */
[----:B------:R-:W0:Y:S02]  /*0750*/  LDC R13, c[0x0][0x634] ;  /* 0x00018d00ff0d7b82 */ /* 0x000e240000000800 */
[----:B0-----:R-:W-:-:S05]  /*0760*/  IADD3 R13, P0, R16, R13, RZ ;  /* 0x0000000d100d7210 */ /* 0x001fca0007f1e0ff */
[----:B------:R-:W-:-:S04]  /*0770*/  IMAD.X R15, RZ, RZ, R17, P0 ;  /* 0x000000ffff0f7224 */ /* 0x000fc800000e0611 */
[----:B------:R-:W-:-:S04]  /*0780*/  IMAD.WIDE.U32 R8, R15, R20, RZ ;  /* 0x000000140f087225 */ /* 0x000fc800078e00ff */
[----:B------:R-:W-:-:S04]  /*0790*/  IMAD.WIDE.U32 R10, P0, R13, R21, R8 ;  /* 0x000000150d0a7225 */ /* 0x000fc80007800008 */
[----:B------:R-:W-:-:S04]  /*07a0*/  IMAD.WIDE.U32 R8, R13, R20, RZ ;  /* 0x000000140d087225 */ /* 0x000fc800078e00ff */
[----:B------:R-:W-:Y:S01]  /*07b0*/  IMAD.X R13, RZ, RZ, RZ, P0 ;  /* 0x000000ffff0d7224 */ /* 0x000fe200000e06ff */
[----:B------:R-:W-:Y:S01]  /*07c0*/  IADD3 RZ, P0, R9, R10, RZ ;  /* 0x0000000a09ff7210 */ /* 0x000fe20007f1e0ff */
[----:B------:R-:W-:-:S04]  /*07d0*/  IMAD.MOV.U32 R12, RZ, RZ, R11 ;  /* 0x000000ffff0c7224 */ /* 0x000fc800078e000b */
[----:B------:R-:W-:-:S08]  /*07e0*/  IMAD.WIDE.U32.X R8, R15, R21, R12, P0 ;  /* 0x000000150f087225 */ /* 0x000fd000000e040c */
.L_x_5:
[-CC-:B------:R-:W-:Y:S01]  /*07f0*/  SHF.R.U64 R25, R8, R0.reuse, R9.reuse ;  /* 0x0000000008197219 */ /* 0x180fe20000001209 */
[----:B------:R-:W0:Y:S01]  /*0800*/  LDC R12, c[0x0][0x618] ;  /* 0x00018600ff0c7b82 */ /* 0x000e220000000800 */
[----:B------:R-:W-:Y:S01]  /*0810*/  SHF.R.U32.HI R7, RZ, R0, R9 ;  /* 0x00000000ff077219 */ /* 0x000fe20000011609 */
[----:B------:R-:W-:Y:S01]  /*0820*/  ULDC UR4, c[0x0][0x150] ;  /* 0x0000540000047ab9 */ /* 0x000fe20000000800 */
[----:B------:R-:W-:Y:S02]  /*0830*/  IADD3 R11, P0, RZ, -R25, RZ ;  /* 0x80000019ff0b7210 */ /* 0x000fe40007f1e0ff */
[----:B------:R-:W-:-:S03]  /*0840*/  I2FP.F32.U32 R0, R6 ;  /* 0x0000000600007245 */ /* 0x000fc60000201000 */
[----:B------:R-:W1:Y:S01]  /*0850*/  LDC.64 R30, c[0x0][0x640] ;  /* 0x00019000ff1e7b82 */ /* 0x000e620000000a00 */
[----:B------:R-:W-:Y:S02]  /*0860*/  IMAD.X R13, RZ, RZ, ~R7, P0 ;  /* 0x000000ffff0d7224 */ /* 0x000fe400000e0e07 */
[----:B------:R-:W-:Y:S01]  /*0870*/  FMUL R0, R0, UR4 ;  /* 0x0000000400007c20 */ /* 0x000fe20008400000 */
[----:B------:R-:W-:Y:S01]  /*0880*/  IMAD.WIDE.U32 R8, R11, R22, R16 ;  /* 0x000000160b087225 */ /* 0x000fe200078e0010 */
[----:B------:R-:W-:-:S03]  /*0890*/  ULDC UR4, c[0x0][0x154] ;  /* 0x0000550000047ab9 */ /* 0x000fc60000000800 */
[----:B------:R-:W-:Y:S01]  /*08a0*/  IMAD R10, R13, R22, RZ ;  /* 0x000000160d0a7224 */ /* 0x000fe200078e02ff */
[----:B------:R-:W2:Y:S01]  /*08b0*/  LDC R7, c[0x0][0x144] ;  /* 0x00005100ff077b82 */ /* 0x000ea20000000800 */
[----:B------:R-:W3:Y:S02]  /*08c0*/  F2I.U32.TRUNC.NTZ R0, R0 ;  /* 0x0000000000007305 */ /* 0x000ee4000020f000 */
[----:B------:R-:W-:-:S04]  /*08d0*/  IMAD R11, R11, R23, R10 ;  /* 0x000000170b0b7224 */ /* 0x000fc800078e020a */
[----:B------:R-:W-:Y:S01]  /*08e0*/  IMAD.IADD R9, R9, 0x1, R11 ;  /* 0x0000000109097824 */ /* 0x000fe200078e020b */
[----:B------:R-:W4:Y:S01]  /*08f0*/  LDC R24, c[0x0][0x608] ;  /* 0x00018200ff187b82 */ /* 0x000f220000000800 */
[----:B------:R-:W-:-:S03]  /*0900*/  IMAD.MOV.U32 R11, RZ, RZ, -0x1 ;  /* 0xffffffffff0b7424 */ /* 0x000fc600078e00ff */
[-CC-:B0-----:R-:W-:Y:S02]  /*0910*/  SHF.R.U64 R22, R8, R12.reuse, R9.reuse ;  /* 0x0000000c08167219 */ /* 0x181fe40000001209 */
[----:B------:R-:W-:Y:S02]  /*0920*/  I2FP.F32.U32 R8, R5 ;  /* 0x0000000500087245 */ /* 0x000fe40000201000 */
[----:B------:R-:W0:Y:S01]  /*0930*/  LDC R28, c[0x0][0x658] ;  /* 0x00019600ff1c7b82 */ /* 0x000e220000000800 */
[----:B-1----:R-:W-:Y:S01]  /*0940*/  ISETP.NE.U32.AND P0, PT, R30, RZ, PT ;  /* 0x000000ff1e00720c */ /* 0x002fe20003f05070 */
[----:B---3--:R-:W-:Y:S02]  /*0950*/  IMAD.MOV R10, RZ, RZ, -R0 ;  /* 0x000000ffff0a7224 */ /* 0x008fe400078e0a00 */
[----:B------:R-:W-:Y:S01]  /*0960*/  FMUL R8, R8, UR4 ;  /* 0x0000000408087c20 */ /* 0x000fe20008400000 */
[----:B------:R-:W-:Y:S02]  /*0970*/  SHF.R.U32.HI R9, RZ, R12, R9 ;  /* 0x0000000cff097219 */ /* 0x000fe40000011609 */
[----:B------:R-:W-:Y:S01]  /*0980*/  ISETP.NE.AND.EX P0, PT, R31, RZ, PT, P0 ;  /* 0x000000ff1f00720c */ /* 0x000fe20003f05300 */
[----:B------:R1:W3:Y:S01]  /*0990*/  F2I.U32.TRUNC.NTZ R15, R8 ;  /* 0x00000008000f7305 */ /* 0x0002e2000020f000 */
[----:B------:R-:W1:Y:S01]  /*09a0*/  LDC R20, c[0x0][0x148] ;  /* 0x00005200ff147b82 */ /* 0x000e620000000800 */
[----:B--2---:R-:W-:-:S07]  /*09b0*/  IMAD R0, R7, R10, R6 ;  /* 0x0000000a07007224 */ /* 0x004fce00078e0206 */
[----:B------:R-:W2:Y:S01]  /*09c0*/  LDC R26, c[0x0][0x600] ;  /* 0x00018000ff1a7b82 */ /* 0x000ea20000000800 */
[-CC-:B----4-:R-:W-:Y:S02]  /*09d0*/  SHF.R.U64 R32, R22, R24.reuse, R9.reuse ;  /* 0x0000001816207219 */ /* 0x190fe40000001209 */
[----:B------:R-:W-:Y:S01]  /*09e0*/  SHF.R.U32.HI R7, RZ, R24, R9 ;  /* 0x00000018ff077219 */ /* 0x000fe20000011609 */
[----:B------:R-:W-:-:S04]  /*09f0*/  IMAD.MOV.U32 R9, RZ, RZ, 0x1 ;  /* 0x00000001ff097424 */ /* 0x000fc800078e00ff */
[----:B------:R-:W4:Y:S01]  /*0a00*/  LDC R21, c[0x0][0x648] ;  /* 0x00019200ff157b82 */ /* 0x000f220000000800 */
[-C--:B0-----:R-:W-:Y:S02]  /*0a10*/  SHF.L.U32 R6, R11, R28.reuse, RZ ;  /* 0x0000001c0b067219 */ /* 0x081fe400000006ff */
[--C-:B------:R-:W-:Y:S02]  /*0a20*/  SHF.R.U64 R24, R32, R28, R7.reuse ;  /* 0x0000001c20187219 */ /* 0x100fe40000001207 */
[----:B------:R-:W-:Y:S02]  /*0a30*/  LOP3.LUT R13, RZ, R6, RZ, 0x33, !PT ;  /* 0x00000006ff0d7212 */ /* 0x000fe400078e33ff */
[-C--:B------:R-:W-:Y:S01]  /*0a40*/  SHF.R.U32.HI R7, RZ, R28.reuse, R7 ;  /* 0x0000001cff077219 */ /* 0x080fe20000011607 */
[----:B------:R-:W0:Y:S01]  /*0a50*/  LDC R23, c[0x0][0x638] ;  /* 0x00018e00ff177b82 */ /* 0x000e220000000800 */
[----:B------:R-:W-:Y:S01]  /*0a60*/  SHF.L.U32 R12, R9, R28, RZ ;  /* 0x0000001c090c7219 */ /* 0x000fe200000006ff */
[----:B------:R-:W-:-:S06]  /*0a70*/  IMAD.MOV.U32 R6, RZ, RZ, R24 ;  /* 0x000000ffff067224 */ /* 0x000fcc00078e0018 */
[----:B------:R-:W0:Y:S01]  /*0a80*/  LDC R121, c[0x0][0x610] ;  /* 0x00018400ff797b82 */ /* 0x000e220000000800 */
[----:B-1-3--:R-:W-:Y:S05]  /*0a90*/  @!P0 BRA `(.L_x_6) ;  /* 0x0000000000288947 */ /* 0x00afea0003800000 */
[----:B------:R-:W1:Y:S02]  /*0aa0*/  LDC R11, c[0x0][0x64c] ;  /* 0x00019300ff0b7b82 */ /* 0x000e640000000800 */
[----:B-1----:R-:W-:-:S05]  /*0ab0*/  IADD3 R11, P0, R24, R11, RZ ;  /* 0x0000000b180b7210 */ /* 0x002fca0007f1e0ff */
        /* <DEDUP_REMOVED lines=8> */
.L_x_6:
[----:B----4-:R-:W-:Y:S01]  /*0b40*/  SHF.R.U64 R6, R6, R21, R7 ;  /* 0x0000001506067219 */ /* 0x010fe20000001207 */
[----:B--2---:R-:W-:Y:S01]  /*0b50*/  VIADD R7, R26, 0xffffffff ;  /* 0xffffffff1a077836 */ /* 0x004fe20000000000 */
[----:B------:R-:W-:Y:S01]  /*0b60*/  LOP3.LUT R13, R32, R13, RZ, 0xc0, !PT ;  /* 0x0000000d200d7212 */ /* 0x000fe200078ec0ff */
[----:B------:R-:W-:Y:S02]  /*0b70*/  IMAD.MOV R15, RZ, RZ, -R15 ;  /* 0x000000ffff0f7224 */ /* 0x000fe400078e0a0f */
[----:B------:R-:W-:Y:S02]  /*0b80*/  IMAD.MOV R8, RZ, RZ, -R6 ;  /* 0x000000ffff087224 */ /* 0x000fe400078e0a06 */
[----:B------:R-:W-:Y:S01]  /*0b90*/  IMAD R13, R12, R6, R13 ;  /* 0x000000060c0d7224 */ /* 0x000fe200078e020d */
[----:B------:R-:W-:Y:S01]  /*0ba0*/  LOP3.LUT R6, R22, R7, RZ, 0xc0, !PT ;  /* 0x0000000716067212 */ /* 0x000fe200078ec0ff */
[----:B------:R-:W-:Y:S02]  /*0bb0*/  @P3 IMAD R0, R20, R15, R5 ;  /* 0x0000000f14003224 */ /* 0x000fe400078e0205 */
[----:B0-----:R-:W-:-:S02]  /*0bc0*/  IMAD R5, R8, R23, R24 ;  /* 0x0000001708057224 */ /* 0x001fc400078e0218 */
[----:B------:R-:W-:Y:S02]  /*0bd0*/  IMAD R121, R13, R121, R0 ;  /* 0x000000790d797224 */ /* 0x000fe400078e0200 */
[----:B------:R-:W-:Y:S02]  /*0be0*/  IMAD R6, R5, R26, R6 ;  /* 0x0000001a05067224 */ /* 0x000fe400078e0206 */
[----:B------:R-:W-:Y:S02]  /*0bf0*/  IMAD.MOV.U32 R0, RZ, RZ, 0x1 ;  /* 0x00000001ff007424 */ /* 0x000fe400078e00ff */
[----:B------:R-:W-:Y:S01]  /*0c00*/  IMAD.MOV.U32 R19, RZ, RZ, R25 ;  /* 0x000000ffff137224 */ /* 0x000fe200078e0019 */
[----:B------:R-:W-:Y:S02]  /*0c10*/  SEL R120, R6, R121, !P3 ;  /* 0x0000007906787207 */ /* 0x000fe40005800000 */
[----:B------:R-:W-:-:S07]  /*0c20*/  SEL R121, R121, R6, !P3 ;  /* 0x0000000679797207 */ /* 0x000fce0005800000 */
.L_x_4:
[----:B------:R-:W-:-:S08]  /*0c30*/  NOP ;  /* 0x0000000000007918 */ /* 0x000fd00000000000 */
[----:B------:R-:W0:Y:S02]  /*0c40*/  USETMAXREG.TRY_ALLOC.CTAPOOL UP0, 0xe8 ;  /* 0x000000e8000079c8 */ /* 0x000e240008000600 */
[----:B0-----:R-:W-:-:S13]  /*0c50*/  PLOP3.LUT P0, PT, PT, PT, UP0, 0x80, 0x0 ;  /* 0x000000000000781c */ /* 0x001fda0003f0f008 */
[----:B------:R-:W-:Y:S05]  /*0c60*/  @!P0 BRA `(.L_x_4) ;  /* 0xfffffffc00f08947 */ /* 0x000fea000383ffff */
[----:B------:R-:W-:Y:S01]  /*0c70*/  ULDC.64 UR4, c[0x0][0x598] ;  /* 0x0001660000047ab9 */ /* 0x000fe20000000a00 */
[----:B------:R-:W-:Y:S01]  /*0c80*/  ULDC.64 UR36, c[0x0][0x208] ;  /* 0x0000820000247ab9 */ /* 0x000fe20000000a00 */
[----:B------:R-:W-:-:S04]  /*0c90*/  ISETP.NE.U32.AND P0, PT, RZ, UR4, PT ;  /* 0x00000004ff007c0c */ /* 0x000fc8000bf05070 */
[----:B------:R-:W-:-:S13]  /*0ca0*/  ISETP.NE.AND.EX P0, PT, RZ, UR5, PT, P0 ;  /* 0x00000005ff007c0c */ /* 0x000fda000bf05300 */
[----:B------:R-:W-:Y:S05]  /*0cb0*/  @!P0 BRA `(.L_x_7) ;  /* 0x00000000001c8947 */ /* 0x000fea0003800000 */
[----:B------:R-:W0:Y:S02]  /*0cc0*/  LDC.64 R6, c[0x0][0x598] ;  /* 0x00016600ff067b82 */ /* 0x000e240000000a00 */
[----:B0-----:R-:W2:Y:S02]  /*0cd0*/  LDG.E.64 R6, desc[UR36][R6.64] ;  /* 0x0000002406067981 */ /* 0x001ea4000c1e1b00 */
[----:B--2---:R-:W-:-:S04]  /*0ce0*/  ISETP.NE.U32.AND P0, PT, R6, RZ, PT ;  /* 0x000000ff0600720c */ /* 0x004fc80003f05070 */
[----:B------:R-:W-:-:S13]  /*0cf0*/  ISETP.NE.AND.EX P0, PT, R7, RZ, PT, P0 ;  /* 0x000000ff0700720c */ /* 0x000fda0003f05300 */
[----:B------:R-:W-:Y:S05]  /*0d00*/  @!P0 BRA `(.L_x_7) ;  /* 0x0000000000088947 */ /* 0x000fea0003800000 */
[----:B------:R0:W5:Y:S01]  /*0d10*/  LD.E R122, desc[UR36][R6.64] ;  /* 0x00000024067a7980 */ /* 0x000162000c101900 */
[----:B------:R-:W-:Y:S05]  /*0d20*/  BRA `(.L_x_8) ;  /* 0x0000000000247947 */ /* 0x000fea0003800000 */
.L_x_7:
[----:B------:R-:W-:Y:S02]  /*0d30*/  ULDC.64 UR4, c[0x0][0x588] ;  /* 0x0001620000047ab9 */ /* 0x000fe40000000a00 */
[----:B------:R-:W-:-:S04]  /*0d40*/  ISETP.NE.U32.AND P0, PT, RZ, UR4, PT ;  /* 0x00000004ff007c0c */ /* 0x000fc8000bf05070 */
[----:B------:R-:W-:-:S13]  /*0d50*/  ISETP.NE.AND.EX P0, PT, RZ, UR5, PT, P0 ;  /* 0x00000005ff007c0c */ /* 0x000fda000bf05300 */
[----:B------:R-:W-:Y:S05]  /*0d60*/  @!P0 BRA `(.L_x_9) ;  /* 0x00000000000c8947 */ /* 0x000fea0003800000 */
[----:B------:R-:W0:Y:S02]  /*0d70*/  LDC.64 R122, c[0x0][0x588] ;  /* 0x00016200ff7a7b82 */ /* 0x000e240000000a00 */
[----:B0-----:R1:W5:Y:S01]  /*0d80*/  LDG.E R122, desc[UR36][R122.64] ;  /* 0x000000247a7a7981 */ /* 0x001362000c1e1900 */
[----:B------:R-:W-:Y:S05]  /*0d90*/  BRA `(.L_x_8) ;  /* 0x0000000000087947 */ /* 0x000fea0003800000 */
.L_x_9:
[----:B------:R-:W-:Y:S02]  /*0da0*/  ULDC UR4, c[0x0][0x580] ;  /* 0x0001600000047ab9 */ /* 0x000fe40000000800 */
[----:B------:R-:W-:-:S07]  /*0db0*/  IMAD.U32 R122, RZ, RZ, UR4 ;  /* 0x00000004ff7a7e24 */ /* 0x000fce000f8e00ff */
.L_x_8:
[----:B------:R-:W-:Y:S02]  /*0dc0*/  ULDC.64 UR4, c[0x0][0x5a0] ;  /* 0x0001680000047ab9 */ /* 0x000fe40000000a00 */
[----:B------:R-:W-:-:S04]  /*0dd0*/  ISETP.NE.U32.AND P0, PT, RZ, UR4, PT ;  /* 0x00000004ff007c0c */ /* 0x000fc8000bf05070 */
[----:B------:R-:W-:-:S13]  /*0de0*/  ISETP.NE.AND.EX P0, PT, RZ, UR5, PT, P0 ;  /* 0x00000005ff007c0c */ /* 0x000fda000bf05300 */
[----:B------:R-:W-:Y:S05]  /*0df0*/  @!P0 BRA `(.L_x_10) ;  /* 0x00000000001c8947 */ /* 0x000fea0003800000 */
[----:B0-----:R-:W0:Y:S02]  /*0e00*/  LDC.64 R6, c[0x0][0x5a0] ;  /* 0x00016800ff067b82 */ /* 0x001e240000000a00 */
[----:B0-----:R-:W2:Y:S02]  /*0e10*/  LDG.E.64 R6, desc[UR36][R6.64] ;  /* 0x0000002406067981 */ /* 0x001ea4000c1e1b00 */
[----:B--2---:R-:W-:-:S04]  /*0e20*/  ISETP.NE.U32.AND P0, PT, R6, RZ, PT ;  /* 0x000000ff0600720c */ /* 0x004fc80003f05070 */
[----:B------:R-:W-:-:S13]  /*0e30*/  ISETP.NE.AND.EX P0, PT, R7, RZ, PT, P0 ;  /* 0x000000ff0700720c */ /* 0x000fda0003f05300 */
[----:B------:R-:W-:Y:S05]  /*0e40*/  @!P0 BRA `(.L_x_10) ;  /* 0x0000000000088947 */ /* 0x000fea0003800000 */
[----:B-1----:R0:W5:Y:S01]  /*0e50*/  LD.E R123, desc[UR36][R6.64] ;  /* 0x00000024067b7980 */ /* 0x002162000c101900 */
[----:B------:R-:W-:Y:S05]  /*0e60*/  BRA `(.L_x_11) ;  /* 0x0000000000247947 */ /* 0x000fea0003800000 */
.L_x_10:
[----:B------:R-:W-:Y:S02]  /*0e70*/  ULDC.64 UR4, c[0x0][0x590] ;  /* 0x0001640000047ab9 */ /* 0x000fe40000000a00 */
[----:B------:R-:W-:-:S04]  /*0e80*/  ISETP.NE.U32.AND P0, PT, RZ, UR4, PT ;  /* 0x00000004ff007c0c */ /* 0x000fc8000bf05070 */
[----:B------:R-:W-:-:S13]  /*0e90*/  ISETP.NE.AND.EX P0, PT, RZ, UR5, PT, P0 ;  /* 0x00000005ff007c0c */ /* 0x000fda000bf05300 */
[----:B------:R-:W-:Y:S05]  /*0ea0*/  @!P0 BRA `(.L_x_12) ;  /* 0x00000000000c8947 */ /* 0x000fea0003800000 */
[----:B0-----:R-:W1:Y:S02]  /*0eb0*/  LDC.64 R6, c[0x0][0x590] ;  /* 0x00016400ff067b82 */ /* 0x001e640000000a00 */
[----:B-1----:R1:W5:Y:S01]  /*0ec0*/  LDG.E R123, desc[UR36][R6.64] ;  /* 0x00000024067b7981 */ /* 0x002362000c1e1900 */
[----:B------:R-:W-:Y:S05]  /*0ed0*/  BRA `(.L_x_11) ;  /* 0x0000000000087947 */ /* 0x000fea0003800000 */
.L_x_12:
[----:B------:R-:W-:Y:S02]  /*0ee0*/  ULDC UR4, c[0x0][0x584] ;  /* 0x0001610000047ab9 */ /* 0x000fe40000000800 */
[----:B-1----:R-:W-:-:S07]  /*0ef0*/  IMAD.U32 R123, RZ, RZ, UR4 ;  /* 0x00000004ff7b7e24 */ /* 0x002fce000f8e00ff */
.L_x_11:
[----:B------:R-:W-:-:S13]  /*0f00*/  LOP3.LUT P0, RZ, R0, 0xff, RZ, 0xc0, !PT ;  /* 0x000000ff00ff7812 */ /* 0x000fda000780c0ff */
[----:B------:R-:W-:Y:S05]  /*0f10*/  @!P0 EXIT ;  /* 0x000000000000894d */ /* 0x000fea0003800000 */
[----:B------:R-:W2:Y:S01]  /*0f20*/  LDC R125, c[0x0][0x658] ;  /* 0x00019600ff7d7b82 */ /* 0x000ea20000000800 */
[----:B------:R-:W-:Y:S01]  /*0f30*/  ULDC.64 UR6, c[0x0][0x288] ;  /* 0x0000a20000067ab9 */ /* 0x000fe20000000a00 */
[----:B------:R-:W-:Y:S01]  /*0f40*/  LOP3.LUT R14, R14, 0x1, RZ, 0xc0, !PT ;  /* 0x000000010e0e7812 */ /* 0x000fe200078ec0ff */
[----:B------:R-:W-:Y:S01]  /*0f50*/  UIADD3 UR4, UR7, 0xff, URZ ;  /* 0x000000ff07047890 */ /* 0x000fe2000fffe03f */
[----:B------:R-:W-:Y:S01]  /*0f60*/  SHF.R.U32.HI R0, RZ, 0x2, R3 ;  /* 0x00000002ff007819 */ /* 0x000fe20000011603 */
[----:B------:R-:W-:Y:S01]  /*0f70*/  IMAD.U32 R5, RZ, RZ, UR6 ;  /* 0x00000006ff057e24 */ /* 0x000fe2000f8e00ff */
[----:B------:R-:W-:Y:S01]  /*0f80*/  SHF.R.U32.HI R4, RZ, 0x1, R4 ;  /* 0x00000001ff047819 */ /* 0x000fe20000011604 */
[----:B------:R-:W-:Y:S01]  /*0f90*/  USHF.R.S32.HI UR5, URZ, 0x1f, UR4 ;  /* 0x0000001f3f057899 */ /* 0x000fe20008011404 */
[----:B------:R-:W-:Y:S01]  /*0fa0*/  LOP3.LUT R124, R3, 0x3, RZ, 0xc0, !PT ;  /* 0x00000003037c7812 */ /* 0x000fe200078ec0ff */
[----:B01----:R-:W-:Y:S01]  /*0fb0*/  IMAD.SHL.U32 R7, R14, 0x40, RZ ;  /* 0x000000400e077824 */ /* 0x003fe200078e00ff */
[----:B------:R-:W-:Y:S01]  /*0fc0*/  LOP3.LUT R0, R0, 0x7, RZ, 0xc0, !PT ;  /* 0x0000000700007812 */ /* 0x000fe200078ec0ff */
[----:B------:R-:W-:Y:S01]  /*0fd0*/  ULEA.HI UR5, UR5, UR4, URZ, 0x8 ;  /* 0x0000000405057291 */ /* 0x000fe2000f8f403f */
[----:B------:R-:W-:Y:S01]  /*0fe0*/  LOP3.LUT R23, R4, 0x30, RZ, 0xc0, !PT ;  /* 0x0000003004177812 */ /* 0x000fe200078ec0ff */
[----:B------:R-:W-:Y:S01]  /*0ff0*/  IMAD R124, R124, -0x2, R5 ;  /* 0xfffffffe7c7c7824 */ /* 0x000fe200078e0205 */
[--C-:B------:R-:W-:Y:S01]  /*1000*/  LOP3.LUT R22, R7, 0x40, R0.reuse, 0xe2, !PT ;  /* 0x0000004007167812 */ /* 0x100fe200078ee200 */
[----:B------:R-:W-:Y:S01]  /*1010*/  USHF.R.S32.HI UR43, URZ, 0x8, UR5 ;  /* 0x000000083f2b7899 */ /* 0x000fe20008011405 */
[-C--:B------:R-:W-:Y:S01]  /*1020*/  IADD3 R5, RZ, -R23.reuse, -R0 ;  /* 0x80000017ff057210 */ /* 0x080fe20007ffe800 */
[----:B------:R-:W-:Y:S01]  /*1030*/  IMAD.MOV.U32 R0, RZ, RZ, -0x1 ;  /* 0xffffffffff007424 */ /* 0x000fe200078e00ff */
[C---:B------:R-:W-:Y:S01]  /*1040*/  LOP3.LUT R127, R3.reuse, 0x80, RZ, 0xc0, !PT ;  /* 0x00000080037f7812 */ /* 0x040fe200078ec0ff */
[----:B------:R-:W-:Y:S01]  /*1050*/  UISETP.LT.AND UP0, UPT, UR43, 0x1, UPT ;  /* 0x000000012b00788c */ /* 0x000fe2000bf01270 */
[----:B------:R-:W-:Y:S01]  /*1060*/  IMAD.MOV.U32 R4, RZ, RZ, 0x1 ;  /* 0x00000001ff047424 */ /* 0x000fe200078e00ff */
[----:B------:R-:W-:Y:S01]  /*1070*/  ULDC UR4, c[0x0][0x284] ;  /* 0x0000a10000047ab9 */ /* 0x000fe20000000800 */
[----:B------:R-:W-:Y:S01]  /*1080*/  IMAD R5, R14, -0x40, R5 ;  /* 0xffffffc00e057824 */ /* 0x000fe200078e0205 */
[----:B------:R-:W-:Y:S01]  /*1090*/  LOP3.LUT R22, R22, R23, RZ, 0xfc, !PT ;  /* 0x0000001716167212 */ /* 0x000fe200078efcff */
[----:B------:R-:W-:Y:S01]  /*10a0*/  USEL UR44, UR43, 0x1, UP0 ;  /* 0x000000012b2c7887 */ /* 0x000fe20008000000 */
[-C--:B--2---:R-:W-:Y:S01]  /*10b0*/  SHF.L.U32 R0, R0, R125.reuse, RZ ;  /* 0x0000007d00007219 */ /* 0x084fe200000006ff */
[----:B------:R-:W-:Y:S01]  /*10c0*/  IMAD.SHL.U32 R126, R3, 0x2, RZ ;  /* 0x00000002037e7824 */ /* 0x000fe200078e00ff */
[----:B------:R-:W-:Y:S01]  /*10d0*/  SHF.L.U32 R125, R4, R125, RZ ;  /* 0x0000007d047d7219 */ /* 0x000fe200000006ff */
[----:B------:R-:W-:Y:S01]  /*10e0*/  VIADD R129, R5, UR4 ;  /* 0x0000000405817c36 */ /* 0x000fe20008000000 */
[----:B------:R-:W-:Y:S01]  /*10f0*/  SHF.R.U32.HI R127, RZ, 0x7, R127 ;  /* 0x00000007ff7f7819 */ /* 0x000fe2000001167f */
[----:B------:R-:W-:Y:S01]  /*1100*/  IMAD.MOV.U32 R23, RZ, RZ, RZ ;  /* 0x000000ffff177224 */ /* 0x000fe200078e00ff */
[----:B------:R-:W-:Y:S01]  /*1110*/  LOP3.LUT R128, RZ, R0, RZ, 0x33, !PT ;  /* 0x00000000ff807212 */ /* 0x000fe200078e33ff */
[----:B------:R-:W-:Y:S01]  /*1120*/  UIADD3 UR44, UR43, -UR44, URZ ;  /* 0x8000002c2b2c7290 */ /* 0x000fe2000fffe03f */
[----:B------:R-:W-:Y:S01]  /*1130*/  UMOV UR40, URZ ;  /* 0x0000003f00287c82 */ /* 0x000fe20008000000 */
[----:B------:R-:W-:-:S10]  /*1140*/  UMOV UR42, URZ ;  /* 0x0000003f002a7c82 */ /* 0x000fd40008000000 */
.L_x_226:
[----:B0-----:R-:W0:Y:S01]  /*1150*/  SHFL.IDX PT, R0, R127, RZ, 0x1f ;  /* 0x00001fff7f007589 */ /* 0x001e2200000e0000 */
[----:B------:R-:W1:Y:S01]  /*1160*/  S2UR UR7, SR_CgaCtaId ;  /* 0x00000000000779c3 */ /* 0x000e620000008800 */
[----:B------:R-:W-:Y:S01]  /*1170*/  UMOV UR6, 0x400 ;  /* 0x0000040000067882 */ /* 0x000fe20000000000 */
[----:B0-----:R-:W-:Y:S01]  /*1180*/  R2UR UR4, R0 ;  /* 0x00000000000472ca */ /* 0x001fe200000e0000 */
[----:B-1----:R-:W-:-:S12]  /*1190*/  ULEA UR6, UR7, UR6, 0x18 ;  /* 0x0000000607067291 */ /* 0x002fd8000f8ec03f */
[----:B------:R-:W-:-:S04]  /*11a0*/  ULEA.HI UR5, UR4, UR4, URZ, 0x1 ;  /* 0x0000000404057291 */ /* 0x000fc8000f8f083f */
[----:B------:R-:W-:-:S04]  /*11b0*/  ULOP3.LUT UR5, UR5, 0x7fffe, URZ, 0xc0, !UPT ;  /* 0x0007fffe05057892 */ /* 0x000fc8000f8ec03f */
[----:B------:R-:W-:-:S03]  /*11c0*/  UIADD3 UR5, UR4, -UR5, URZ ;  /* 0x8000000504057290 */ /* 0x000fc6000fffe03f */
[----:B------:R-:W-:Y:S01]  /*11d0*/  ULDC UR4, c[0x0][0x28c] ;  /* 0x0000a30000047ab9 */ /* 0x000fe20000000800 */
[----:B------:R-:W-:Y:S01]  /*11e0*/  ULEA UR5, UR5, UR6, 0xd ;  /* 0x0000000605057291 */ /* 0x000fe2000f8e683f */
[----:B------:R-:W-:-:S03]  /*11f0*/  ISETP.LT.AND P0, PT, RZ, UR4, PT ;  /* 0x00000004ff007c0c */ /* 0x000fc6000bf01270 */
[----:B------:R-:W-:-:S04]  /*1200*/  UIADD3 UR5, UR5, 0x100, URZ ;  /* 0x0000010005057890 */ /* 0x000fc8000fffe03f */
[----:B------:R-:W-:-:S04]  /*1210*/  USHF.R.U32.HI UR5, URZ, 0x4, UR5 ;  /* 0x000000043f057899 */ /* 0x000fc80008011605 */
[----:B------:R-:W-:-:S04]  /*1220*/  ULOP3.LUT UR5, UR5, 0x3fff, URZ, 0xc0, !UPT ;  /* 0x00003fff05057892 */ /* 0x000fc8000f8ec03f */
[----:B------:R-:W-:Y:S01]  /*1230*/  ULOP3.LUT UR45, UR5, 0x10000, URZ, 0xfc, !UPT ;  /* 0x00010000052d7892 */ /* 0x000fe2000f8efc3f */
[----:B--2-4-:R-:W-:Y:S11]  /*1240*/  @P0 BRA `(.L_x_13) ;  /* 0x0000000000400947 */ /* 0x014ff60003800000 */
[----:B------:R-:W-:Y:S01]  /*1250*/  MOV R0, 0x0 ;  /* 0x0000000000007802 */ /* 0x000fe20000000f00 */
[----:B------:R-:W-:Y:S01]  /*1260*/  ULDC.64 UR4, c[0x4][0x68] ;  /* 0x01001a0000047ab9 */ /* 0x000fe20000000a00 */
[----:B------:R-:W-:Y:S01]  /*1270*/  ULDC.64 UR6, c[0x4][0x8] ;  /* 0x0100020000067ab9 */ /* 0x000fe20000000a00 */
[----:B------:R-:W-:Y:S01]  /*1280*/  IMAD.U32 R4, RZ, RZ, UR4 ;  /* 0x00000004ff047e24 */ /* 0x000fe2000f8e00ff */
[----:B------:R0:W1:Y:S01]  /*1290*/  LDC.64 R14, c[0x4][R0] ;  /* 0x01000000000e7b82 */ /* 0x0000620000000a00 */
[----:B------:R-:W-:Y:S01]  /*12a0*/  IMAD.U32 R5, RZ, RZ, UR5 ;  /* 0x00000005ff057e24 */ /* 0x000fe2000f8e00ff */
[----:B------:R-:W-:Y:S01]  /*12b0*/  ULDC.64 UR4, c[0x4][0x70] ;  /* 0x01001c0000047ab9 */ /* 0x000fe20000000a00 */
[----:B------:R-:W-:Y:S02]  /*12c0*/  IMAD.U32 R10, RZ, RZ, UR6 ;  /* 0x00000006ff0a7e24 */ /* 0x000fe4000f8e00ff */
[----:B------:R-:W-:Y:S02]  /*12d0*/  IMAD.U32 R6, RZ, RZ, UR4 ;  /* 0x00000004ff067e24 */ /* 0x000fe4000f8e00ff */
[----:B------:R-:W-:-:S02]  /*12e0*/  IMAD.U32 R7, RZ, RZ, UR5 ;  /* 0x00000005ff077e24 */ /* 0x000fc4000f8e00ff */
[----:B------:R-:W-:Y:S02]  /*12f0*/  IMAD.U32 R11, RZ, RZ, UR7 ;  /* 0x00000007ff0b7e24 */ /* 0x000fe4000f8e00ff */
[----:B------:R-:W-:Y:S02]  /*1300*/  IMAD.MOV.U32 R8, RZ, RZ, 0x1e1 ;  /* 0x000001e1ff087424 */ /* 0x000fe400078e00ff */
[----:B------:R-:W-:Y:S02]  /*1310*/  IMAD.MOV.U32 R12, RZ, RZ, 0x1 ;  /* 0x00000001ff0c7424 */ /* 0x000fe400078e00ff */
[----:B0-----:R-:W-:-:S07]  /*1320*/  IMAD.MOV.U32 R13, RZ, RZ, RZ ;  /* 0x000000ffff0d7224 */ /* 0x001fce00078e00ff */
[----:B------:R-:W-:-:S07]  /*1330*/  LEPC R20, `(.L_x_13) ;  /* 0x000000001014794e */ /* 0x000fce0000000000 */
[----:B-1---5:R-:W-:Y:S05]  /*1340*/  CALL.ABS.NOINC R14 ;  /* 0x000000000e007343 */ /* 0x022fea0003c00000 */
.L_x_13:
[----:B------:R-:W-:-:S04]  /*1350*/  LOP3.LUT R0, R18, 0x1, RZ, 0xfc, !PT ;  /* 0x0000000112007812 */ /* 0x000fc800078efcff */
[----:B------:R-:W-:-:S13]  /*1360*/  ISETP.NE.AND P0, PT, R0, 0x3, PT ;  /* 0x000000030000780c */ /* 0x000fda0003f05270 */
[----:B------:R-:W-:Y:S05]  /*1370*/  @!P0 BRA `(.L_x_14) ;  /* 0x0000000000048947 */ /* 0x000fea0003800000 */
[----:B------:R-:W-:Y:S01]  /*1380*/  BPT.TRAP 0x1 ;  /* 0x000000040000795c */ /* 0x000fe20000300000 */
.L_x_14:
[----:B------:R-:W0:Y:S01]  /*1390*/  S2UR UR5, SR_CgaCtaId ;  /* 0x00000000000579c3 */ /* 0x000e220000008800 */
[----:B------:R-:W-:Y:S01]  /*13a0*/  UMOV UR4, 0x400 ;  /* 0x0000040000047882 */ /* 0x000fe20000000000 */
[----:B------:R-:W-:Y:S02]  /*13b0*/  IMAD.U32 R0, RZ, RZ, UR40 ;  /* 0x00000028ff007e24 */ /* 0x000fe4000f8e00ff */
[----:B------:R-:W-:-:S03]  /*13c0*/  IMAD.U32 R3, RZ, RZ, UR42 ;  /* 0x0000002aff037e24 */ /* 0x000fc6000f8e00ff */
[----:B------:R-:W-:Y:S01]  /*13d0*/  SHF.L.U32 R0, R0, 0x1f, RZ ;  /* 0x0000001f00007819 */ /* 0x000fe200000006ff */
[----:B0-----:R-:W-:-:S06]  /*13e0*/  ULEA UR4, UR5, UR4, 0x18 ;  /* 0x0000000405047291 */ /* 0x001fcc000f8ec03f */
[----:B------:R-:W-:-:S04]  /*13f0*/  IMAD.U32 R6, RZ, RZ, UR4 ;  /* 0x00000004ff067e24 */ /* 0x000fc8000f8e00ff */
[----:B------:R-:W-:-:S04]  /*1400*/  IMAD R3, R3, 0x8, R6 ;  /* 0x0000000803037824 */ /* 0x000fc800078e0206 */
[----:B------:R0:W1:Y:S01]  /*1410*/  SYNCS.PHASECHK.TRANS64.TRYWAIT P1, [R3+URZ], R0 ;  /* 0x00000000030075a7 */ /* 0x000062000802017f */
[----:B------:R-:W-:Y:S05]  /*1420*/  @!P0 BRA `(.L_x_15) ;  /* 0x0000000000048947 */ /* 0x000fea0003800000 */
[----:B------:R-:W-:Y:S01]  /*1430*/  BPT.TRAP 0x1 ;  /* 0x000000040000795c */ /* 0x000fe20000300000 */
.L_x_15:
[----:B------:R-:W-:-:S05]  /*1440*/  IMAD.U32 R4, RZ, RZ, UR44 ;  /* 0x0000002cff047e24 */ /* 0x000fca000f8e00ff */
[----:B------:R-:W-:Y:S01]  /*1450*/  ISETP.GE.AND P2, PT, R4, 0x1, PT ;  /* 0x000000010400780c */ /* 0x000fe20003f46270 */
[----:B-1----:R-:W-:-:S12]  /*1460*/  @P1 BRA `(.L_x_16) ;  /* 0x0000000000081947 */ /* 0x002fd80003800000 */
[----:B------:R-:W1:Y:S02]  /*1470*/  SYNCS.PHASECHK.TRANS64.TRYWAIT P1, [R3+URZ], R0 ;  /* 0x00000000030075a7 */ /* 0x000e64000802017f */
[----:B-1----:R-:W-:Y:S05]  /*1480*/  @!P1 BRA `(.L_x_17) ;  /* 0x00000078008c9947 */ /* 0x002fea0003800000 */
.L_x_16:
[----:B------:R-:W-:Y:S05]  /*1490*/  WARPSYNC.ALL ;  /* 0x0000000000007948 */ /* 0x000fea0003800000 */
[----:B------:R-:W-:Y:S01]  /*14a0*/  R2UR UR4, R6 ;  /* 0x00000000060472ca */ /* 0x000fe200000e0000 */
[----:B------:R-:W-:Y:S01]  /*14b0*/  UIMAD UR8, UR42, 0xc00, UR45 ;  /* 0x00000c002a0878a4 */ /* 0x000fe2000f8e022d */
[----:B------:R-:W-:Y:S01]  /*14c0*/  WARPGROUP.ARRIVE ;  /* 0x00000000000079c5 */ /* 0x000fe20000000000 */
[----:B------:R-:W-:Y:S01]  /*14d0*/  UMOV UR9, 0x40000040 ;  /* 0x4000004000097882 */ /* 0x000fe20000000000 */
[----:B------:R-:W-:Y:S01]  /*14e0*/  UMOV UR11, 0x40000040 ;  /* 0x40000040000b7882 */ /* 0x000fe20000000000 */
[----:B------:R-:W-:Y:S01]  /*14f0*/  UIADD3 UR12, UR8, 0x400, URZ ;  /* 0x00000400080c7890 */ /* 0x000fe2000fffe03f */
[----:B------:R-:W-:Y:S01]  /*1500*/  UMOV UR15, UR11 ;  /* 0x0000000b000f7c82 */ /* 0x000fe20008000000 */
[----:B------:R-:W-:-:S06]  /*1510*/  UMOV UR13, 0x40000040 ;  /* 0x40000040000d7882 */ /* 0x000fcc0000000000 */
[----:B------:R-:W-:-:S04]  /*1520*/  UIADD3 UR4, UR4, 0x24100, URZ ;  /* 0x0002410004047890 */ /* 0x000fc8000fffe03f */
[----:B------:R-:W-:-:S04]  /*1530*/  USHF.R.U32.HI UR4, URZ, 0x4, UR4 ;  /* 0x000000043f047899 */ /* 0x000fc80008011604 */
[----:B------:R-:W-:-:S04]  /*1540*/  ULOP3.LUT UR4, UR4, 0x3fff, URZ, 0xc0, !UPT ;  /* 0x00003fff04047892 */ /* 0x000fc8000f8ec03f */
[----:B------:R-:W-:-:S04]  /*1550*/  ULOP3.LUT UR4, UR4, 0x10000, URZ, 0xfc, !UPT ;  /* 0x0001000004047892 */ /* 0x000fc8000f8efc3f */
[----:B------:R-:W-:-:S07]  /*1560*/  UIMAD UR6, UR42, 0x600, UR4 ;  /* 0x000006002a0678a4 */ /* 0x000fce000f8e0204 */
[----:B------:R-:W-:Y:S02]  /*1570*/  UMOV UR10, UR6 ;  /* 0x00000006000a7c82 */ /* 0x000fe40008000000 */
[----:B------:R-:W-:Y:S01]  /*1580*/  IGMMA.64x96x32.S8.S8 R72, gdesc[UR8], RZ, !UPT, gsb0 ;  /* 0x02a00000084879f1 */ /* 0x000fe2000c0410ff */
[----:B------:R-:W-:Y:S02]  /*1590*/  UMOV UR14, UR10 ;  /* 0x0000000a000e7c82 */ /* 0x000fe40008000000 */
[----:B------:R-:W-:Y:S02]  /*15a0*/  WARPGROUP.DEPBAR.LE gsb0, 0x0 ;  /* 0x00008000000079c5 */ /* 0x000fe40000010000 */
[----:B------:R-:W-:-:S06]  /*15b0*/  WARPGROUP.ARRIVE ;  /* 0x00000000000079c5 */ /* 0x000fcc0000000000 */
[----:B------:R-:W-:Y:S01]  /*15c0*/  IGMMA.64x96x32.S8.S8 R24, gdesc[UR12], RZ, !UPT, gsb0 ;  /* 0x02a000000c1879f1 */ /* 0x000fe2000c0410ff */
[----:B------:R-:W-:Y:S02]  /*15d0*/  UIADD3 UR12, UR8, 0x2, URZ ;  /* 0x00000002080c7890 */ /* 0x000fe4000fffe03f */
[----:B------:R-:W-:Y:S01]  /*15e0*/  UIADD3 UR14, UR6, 0x2, URZ ;  /* 0x00000002060e7890 */ /* 0x000fe2000fffe03f */
[----:B------:R-:W-:Y:S01]  /*15f0*/  UMOV UR13, 0x40000040 ;  /* 0x40000040000d7882 */ /* 0x000fe20000000000 */
[----:B------:R-:W-:Y:S01]  /*1600*/  UMOV UR15, 0x40000040 ;  /* 0x40000040000f7882 */ /* 0x000fe20000000000 */
[----:B------:R-:W-:Y:S02]  /*1610*/  WARPGROUP.DEPBAR.LE gsb0, 0x0 ;  /* 0x00008000000079c5 */ /* 0x000fe40000010000 */
[----:B------:R-:W-:-:S06]  /*1620*/  WARPGROUP.ARRIVE ;  /* 0x00000000000079c5 */ /* 0x000fcc0000000000 */
[----:B------:R-:W-:Y:S01]  /*1630*/  IGMMA.64x96x32.S8.S8 R72, gdesc[UR12], R72, gsb0 ;  /* 0x02a000000c4879f1 */ /* 0x000fe20008041048 */
[----:B------:R-:W-:Y:S01]  /*1640*/  UIADD3 UR12, UR8, 0x402, URZ ;  /* 0x00000402080c7890 */ /* 0x000fe2000fffe03f */
[----:B------:R-:W-:Y:S01]  /*1650*/  UMOV UR13, 0x40000040 ;  /* 0x40000040000d7882 */ /* 0x000fe20000000000 */
[----:B------:R-:W-:Y:S02]  /*1660*/  WARPGROUP.DEPBAR.LE gsb0, 0x0 ;  /* 0x00008000000079c5 */ /* 0x000fe40000010000 */
[----:B------:R-:W-:-:S06]  /*1670*/  WARPGROUP.ARRIVE ;  /* 0x00000000000079c5 */ /* 0x000fcc0000000000 */
[----:B------:R-:W-:Y:S01]  /*1680*/  IGMMA.64x96x32.S8.S8 R24, gdesc[UR12], R24, gsb0 ;  /* 0x02a000000c1879f1 */ /* 0x000fe20008041018 */
        /* <DEDUP_REMOVED lines=71> */
[----:B------:R-:W-:Y:S03]  /*1b00*/  IGMMA.64x96x32.S8.S8 R24, gdesc[UR12], R24, gsb0 ;  /* 0x02a000000c1879f1 */ /* 0x000fe60008041018 */
[----:B------:R-:W-:Y:S02]  /*1b10*/  WARPGROUP.DEPBAR.LE gsb0, 0x0 ;  /* 0x00008000000079c5 */ /* 0x000fe40000010000 */
[----:B------:R-:W-:Y:S05]  /*1b20*/  @!P2 BRA `(.L_x_18) ;  /* 0x000000080038a947 */ /* 0x000fea0003800000 */
[----:B------:R-:W-:Y:S01]  /*1b30*/  UIADD3 UR5, UR42, 0x1, URZ ;  /* 0x000000012a057890 */ /* 0x000fe2000fffe03f */
[----:B01----:R-:W-:Y:S02]  /*1b40*/  IMAD.U32 R0, RZ, RZ, UR44 ;  /* 0x0000002cff007e24 */ /* 0x003fe4000f8e00ff */
[----:B------:R-:W-:Y:S01]  /*1b50*/  IMAD.U32 R3, RZ, RZ, UR42 ;  /* 0x0000002aff037e24 */ /* 0x000fe2000f8e00ff */
[----:B------:R-:W-:-:S04]  /*1b60*/  UISETP.NE.AND UP0, UPT, UR5, 0x3, UPT ;  /* 0x000000030500788c */ /* 0x000fc8000bf05270 */
[----:B------:R-:W-:Y:S02]  /*1b70*/  USEL UR6, URZ, 0x1, UP0 ;  /* 0x000000013f067887 */ /* 0x000fe40008000000 */
[----:B------:R-:W-:Y:S02]  /*1b80*/  USEL UR5, UR5, URZ, UP0 ;  /* 0x0000003f05057287 */ /* 0x000fe40008000000 */
[----:B------:R-:W-:-:S06]  /*1b90*/  ULOP3.LUT UR6, UR40, UR6, URZ, 0x3c, !UPT ;  /* 0x0000000628067292 */ /* 0x000fcc000f8e3c3f */
[----:B------:R-:W-:-:S07]  /*1ba0*/  IMAD.U32 R7, RZ, RZ, UR6 ;  /* 0x00000006ff077e24 */ /* 0x000fce000f8e00ff */
.L_x_25:
[----:B0-----:R-:W-:Y:S05]  /*1bb0*/  @!P0 BRA `(.L_x_19) ;  /* 0x0000000000048947 */ /* 0x001fea0003800000 */
[----:B------:R-:W-:Y:S01]  /*1bc0*/  BPT.TRAP 0x1 ;  /* 0x000000040000795c */ /* 0x000fe20000300000 */
.L_x_19:
[----:B------:R-:W0:Y:S01]  /*1bd0*/  S2UR UR7, SR_CgaCtaId ;  /* 0x00000000000779c3 */ /* 0x000e220000008800 */
[----:B------:R-:W-:Y:S01]  /*1be0*/  UMOV UR6, 0x400 ;  /* 0x0000040000067882 */ /* 0x000fe20000000000 */
[----:B------:R-:W-:Y:S01]  /*1bf0*/  IMAD.U32 R5, RZ, RZ, UR5 ;  /* 0x00000005ff057e24 */ /* 0x000fe2000f8e00ff */
[----:B------:R-:W-:Y:S01]  /*1c00*/  SHF.L.U32 R4, R7, 0x1f, RZ ;  /* 0x0000001f07047819 */ /* 0x000fe200000006ff */
[----:B0-----:R-:W-:-:S06]  /*1c10*/  ULEA UR6, UR7, UR6, 0x18 ;  /* 0x0000000607067291 */ /* 0x001fcc000f8ec03f */
[----:B------:R-:W-:-:S04]  /*1c20*/  IMAD.U32 R6, RZ, RZ, UR6 ;  /* 0x00000006ff067e24 */ /* 0x000fc8000f8e00ff */
[----:B------:R-:W-:-:S04]  /*1c30*/  IMAD R5, R5, 0x8, R6 ;  /* 0x0000000805057824 */ /* 0x000fc800078e0206 */
[----:B------:R0:W1:Y:S01]  /*1c40*/  SYNCS.PHASECHK.TRANS64.TRYWAIT P1, [R5+URZ], R4 ;  /* 0x00000004050075a7 */ /* 0x000062000802017f */
[----:B------:R-:W-:Y:S05]  /*1c50*/  @!P0 BRA `(.L_x_20) ;  /* 0x0000000000048947 */ /* 0x000fea0003800000 */
[----:B------:R-:W-:Y:S01]  /*1c60*/  BPT.TRAP 0x1 ;  /* 0x000000040000795c */ /* 0x000fe20000300000 */
.L_x_20:
[----:B-1----:R-:W-:Y:S05]  /*1c70*/  @P1 BRA `(.L_x_21) ;  /* 0x0000000000081947 */ /* 0x002fea0003800000 */
[----:B------:R-:W1:Y:S02]  /*1c80*/  SYNCS.PHASECHK.TRANS64.TRYWAIT P1, [R5+URZ], R4 ;  /* 0x00000004050075a7 */ /* 0x000e64000802017f */
[----:B-1----:R-:W-:Y:S05]  /*1c90*/  @!P1 BRA `(.L_x_22) ;  /* 0x00000070009c9947 */ /* 0x002fea0003800000 */
.L_x_21:
[----:B------:R-:W-:Y:S01]  /*1ca0*/  UIMAD UR8, UR5, 0xc00, UR45 ;  /* 0x00000c00050878a4 */ /* 0x000fe2000f8e022d */
[----:B------:R-:W-:Y:S01]  /*1cb0*/  WARPGROUP.ARRIVE ;  /* 0x00000000000079c5 */ /* 0x000fe20000000000 */
[----:B------:R-:W-:Y:S01]  /*1cc0*/  UIMAD UR6, UR5, 0x600, UR4 ;  /* 0x00000600050678a4 */ /* 0x000fe2000f8e0204 */
[----:B------:R-:W-:Y:S01]  /*1cd0*/  UMOV UR9, 0x40000040 ;  /* 0x4000004000097882 */ /* 0x000fe20000000000 */
[----:B------:R-:W-:Y:S01]  /*1ce0*/  UMOV UR11, 0x40000040 ;  /* 0x40000040000b7882 */ /* 0x000fe20000000000 */
[----:B------:R-:W-:Y:S01]  /*1cf0*/  UIADD3 UR12, UR8, 0x400, URZ ;  /* 0x00000400080c7890 */ /* 0x000fe2000fffe03f */
[----:B------:R-:W-:-:S03]  /*1d00*/  UMOV UR15, UR11 ;  /* 0x0000000b000f7c82 */ /* 0x000fc60008000000 */
[----:B------:R-:W-:Y:S01]  /*1d10*/  UMOV UR10, UR6 ;  /* 0x00000006000a7c82 */ /* 0x000fe20008000000 */
[----:B------:R-:W-:Y:S01]  /*1d20*/  UMOV UR13, 0x40000040 ;  /* 0x40000040000d7882 */ /* 0x000fe20000000000 */
[----:B------:R-:W-:Y:S01]  /*1d30*/  IGMMA.64x96x32.S8.S8 R72, gdesc[UR8], R72, gsb0 ;  /* 0x02a00000084879f1 */ /* 0x000fe20008041048 */
[----:B------:R-:W-:Y:S02]  /*1d40*/  UMOV UR14, UR10 ;  /* 0x0000000a000e7c82 */ /* 0x000fe40008000000 */
        /* <DEDUP_REMOVED lines=89> */
[----:B------:R-:W-:Y:S01]  /*22e0*/  BPT.TRAP 0x1 ;  /* 0x000000040000795c */ /* 0x000fe20000300000 */
.L_x_23:
[----:B01----:R-:W-:Y:S01]  /*22f0*/  IMAD R4, R3, 0x8, R6 ;  /* 0x0000000803047824 */ /* 0x003fe200078e0206 */
[----:B------:R-:W-:-:S03]  /*2300*/  ISETP.GT.U32.AND P1, PT, R18, 0x1, PT ;  /* 0x000000011200780c */ /* 0x000fc60003f24070 */
[----:B------:R-:W-:-:S05]  /*2310*/  VIADD R4, R4, 0x18 ;  /* 0x0000001804047836 */ /* 0x000fca0000000000 */
[----:B------:R-:W-:-:S04]  /*2320*/  PRMT R4, RZ, 0x654, R4 ;  /* 0x00000654ff047816 */ /* 0x000fc80000000004 */
[----:B------:R0:W-:Y:S01]  /*2330*/  SYNCS.ARRIVE.TRANS64.RED.A1T0 RZ, [R4+URZ], RZ ;  /* 0x000000ff04ff79a7 */ /* 0x0001e2000810043f */
[----:B------:R-:W-:Y:S05]  /*2340*/  @P1 BRA `(.L_x_24) ;  /* 0x0000000000041947 */ /* 0x000fea0003800000 */
[----:B------:R-:W-:Y:S01]  /*2350*/  BPT.TRAP 0x1 ;  /* 0x000000040000795c */ /* 0x000fe20000300000 */
.L_x_24:
[----:B------:R-:W-:Y:S01]  /*2360*/  UIADD3 UR5, UR5, 0x1, URZ ;  /* 0x0000000105057890 */ /* 0x000fe2000fffe03f */
[C---:B------:R-:W-:Y:S01]  /*2370*/  ISETP.GT.AND P2, PT, R0.reuse, 0x1, PT ;  /* 0x000000010000780c */ /* 0x040fe20003f44270 */
[----:B------:R-:W-:Y:S02]  /*2380*/  VIADD R3, R3, 0x1 ;  /* 0x0000000103037836 */ /* 0x000fe40000000000 */
[----:B------:R-:W-:Y:S01]  /*2390*/  UISETP.NE.AND UP0, UPT, UR5, 0x3, UPT ;  /* 0x000000030500788c */ /* 0x000fe2000bf05270 */
[----:B------:R-:W-:Y:S02]  /*23a0*/  VIADD R0, R0, 0xffffffff ;  /* 0xffffffff00007836 */ /* 0x000fe40000000000 */
[C---:B------:R-:W-:Y:S01]  /*23b0*/  ISETP.NE.AND P1, PT, R3.reuse, 0x3, PT ;  /* 0x000000030300780c */ /* 0x040fe20003f25270 */
[----:B------:R-:W-:Y:S02]  /*23c0*/  USEL UR6, URZ, 0x1, UP0 ;  /* 0x000000013f067887 */ /* 0x000fe40008000000 */
[----:B------:R-:W-:Y:S01]  /*23d0*/  USEL UR5, UR5, URZ, UP0 ;  /* 0x0000003f05057287 */ /* 0x000fe20008000000 */
[----:B------:R-:W-:-:S03]  /*23e0*/  SEL R3, R3, RZ, P1 ;  /* 0x000000ff03037207 */ /* 0x000fc60000800000 */
[----:B------:R-:W-:Y:S01]  /*23f0*/  LOP3.LUT R7, R7, UR6, RZ, 0x3c, !PT ;  /* 0x0000000607077c12 */ /* 0x000fe2000f8e3cff */
[----:B------:R-:W-:Y:S07]  /*2400*/  @P2 BRA `(.L_x_25) ;  /* 0xfffffff400e82947 */ /* 0x000fee000383ffff */
.L_x_18:
[----:B01----:R-:W0:Y:S02]  /*2410*/  LDC R0, c[0x0][0x28c] ;  /* 0x0000a300ff007b82 */ /* 0x003e240000000800 */
[----:B0-----:R-:W-:-:S13]  /*2420*/  ISETP.GE.AND P1, PT, R0, 0x1, PT ;  /* 0x000000010000780c */ /* 0x001fda0003f26270 */
[----:B------:R-:W-:Y:S05]  /*2430*/  @!P1 BRA `(.L_x_26) ;  /* 0x0000000000389947 */ /* 0x000fea0003800000 */
[----:B------:R-:W-:Y:S05]  /*2440*/  @!P0 BRA `(.L_x_27) ;  /* 0x0000000000048947 */ /* 0x000fea0003800000 */
[----:B------:R-:W-:Y:S01]  /*2450*/  BPT.TRAP 0x1 ;  /* 0x000000040000795c */ /* 0x000fe20000300000 */
.L_x_27:
[----:B------:R-:W-:Y:S01]  /*2460*/  UIADD3 UR6, UR44, UR42, URZ ;  /* 0x0000002a2c067290 */ /* 0x000fe2000fffe03f */
[----:B------:R-:W-:-:S03]  /*2470*/  ISETP.GT.U32.AND P0, PT, R18, 0x1, PT ;  /* 0x000000011200780c */ /* 0x000fc60003f04070 */
[----:B------:R-:W-:-:S04]  /*2480*/  UIMAD.WIDE.U32 UR4, UR6, -0x55555555, URZ ;  /* 0xaaaaaaab060478a5 */ /* 0x000fc8000f8e003f */
[----:B------:R-:W-:-:S04]  /*2490*/  USHF.R.U32.HI UR4, URZ, 0x1, UR5 ;  /* 0x000000013f047899 */ /* 0x000fc80008011605 */
[----:B------:R-:W-:-:S06]  /*24a0*/  UIMAD UR6, UR4, -0x3, UR6 ;  /* 0xfffffffd040678a4 */ /* 0x000fcc000f8e0206 */
[----:B------:R-:W-:-:S04]  /*24b0*/  IMAD.U32 R3, RZ, RZ, UR6 ;  /* 0x00000006ff037e24 */ /* 0x000fc8000f8e00ff */
[----:B------:R-:W-:-:S04]  /*24c0*/  IMAD R0, R3, 0x8, R6 ;  /* 0x0000000803007824 */ /* 0x000fc800078e0206 */
[----:B------:R-:W-:-:S05]  /*24d0*/  VIADD R0, R0, 0x18 ;  /* 0x0000001800007836 */ /* 0x000fca0000000000 */
[----:B------:R-:W-:-:S04]  /*24e0*/  PRMT R0, RZ, 0x654, R0 ;  /* 0x00000654ff007816 */ /* 0x000fc80000000000 */
[----:B------:R0:W-:Y:S01]  /*24f0*/  SYNCS.ARRIVE.TRANS64.RED.A1T0 RZ, [R0+URZ], RZ ;  /* 0x000000ff00ff79a7 */ /* 0x0001e2000810043f */
[----:B------:R-:W-:Y:S05]  /*2500*/  @P0 BRA `(.L_x_26) ;  /* 0x0000000000040947 */ /* 0x000fea0003800000 */
[----:B------:R-:W-:Y:S01]  /*2510*/  BPT.TRAP 0x1 ;  /* 0x000000040000795c */ /* 0x000fe20000300000 */
.L_x_26:
[----:B------:R-:W-:Y:S01]  /*2520*/  IMAD R3, R120, 0x60, RZ ;  /* 0x0000006078037824 */ /* 0x000fe200078e02ff */
[----:B------:R-:W-:Y:S01]  /*2530*/  UIADD3 UR42, UR43, UR42, URZ ;  /* 0x0000002a2b2a7290 */ /* 0x000fe2000fffe03f */
[----:B------:R-:W-:Y:S01]  /*2540*/  IMAD R12, R121, 0xc0, RZ ;  /* 0x000000c0790c7824 */ /* 0x000fe200078e02ff */
[----:B------:R-:W-:Y:S01]  /*2550*/  ULDC UR7, c[0x0][0x288] ;  /* 0x0000a20000077ab9 */ /* 0x000fe20000000800 */
[----:B------:R-:W-:Y:S01]  /*2560*/  ULDC UR10, c[0x0][0x284] ;  /* 0x0000a100000a7ab9 */ /* 0x000fe20000000800 */
[----:B------:R-:W-:Y:S01]  /*2570*/  UISETP.GT.U32.AND UP0, UPT, UR42, 0x2, UPT ;  /* 0x000000022a00788c */ /* 0x000fe2000bf04070 */
[C---:B------:R-:W-:Y:S01]  /*2580*/  ISETP.GE.AND P0, PT, R3.reuse, UR7, PT ;  /* 0x0000000703007c0c */ /* 0x040fe2000bf06270 */
[----:B------:R-:W-:Y:S01]  /*2590*/  UISETP.GE.U32.AND UP1, UPT, UR43, 0x3, UPT ;  /* 0x000000032b00788c */ /* 0x000fe2000bf26070 */
[----:B------:R-:W-:Y:S01]  /*25a0*/  SHF.R.S32.HI R120, RZ, 0x1f, R19 ;  /* 0x0000001fff787819 */ /* 0x000fe20000011413 */
[----:B------:R-:W-:Y:S01]  /*25b0*/  UISETP.LT.U32.AND UP0, UPT, UR43, 0x3, UP0 ;  /* 0x000000032b00788c */ /* 0x000fe20008701070 */
[----:B------:R-:W-:Y:S01]  /*25c0*/  ISETP.GE.OR P0, PT, R12, UR10, P0 ;  /* 0x0000000a0c007c0c */ /* 0x000fe20008706670 */
[----:B------:R-:W-:Y:S01]  /*25d0*/  UIMAD.WIDE.U32 UR4, UR42, -0x55555555, URZ ;  /* 0xaaaaaaab2a0478a5 */ /* 0x000fe2000f8e003f */
[----:B------:R-:W-:Y:S01]  /*25e0*/  LOP3.LUT R20, R3, 0x6, R126, 0xf8, !PT ;  /* 0x0000000603147812 */ /* 0x000fe200078ef87e */
[----:B------:R-:W-:Y:S01]  /*25f0*/  USEL UR6, URZ, 0x1, !UP0 ;  /* 0x000000013f067887 */ /* 0x000fe2000c000000 */
[----:B------:R-:W-:-:S02]  /*2600*/  ULDC.64 UR8, c[0x0][0x5d0] ;  /* 0x0001740000087ab9 */ /* 0x000fc40000000a00 */
[----:B------:R-:W-:Y:S01]  /*2610*/  SHF.R.S32.HI R21, RZ, 0x1f, R20 ;  /* 0x0000001fff157819 */ /* 0x000fe20000011414 */
[----:B0-----:R-:W-:Y:S01]  /*2620*/  IMAD R0, R120, UR8, RZ ;  /* 0x0000000878007c24 */ /* 0x001fe2000f8e02ff */
[----:B------:R-:W-:Y:S02]  /*2630*/  USHF.R.U32.HI UR4, URZ, 0x1, UR5 ;  /* 0x000000013f047899 */ /* 0x000fe40008011605 */
[----:B------:R-:W-:Y:S01]  /*2640*/  ULOP3.LUT UR40, UR40, UR6, URZ, 0x3c, !UPT ;  /* 0x0000000628287292 */ /* 0x000fe2000f8e3c3f */
[C---:B------:R-:W-:Y:S01]  /*2650*/  IMAD R7, R19.reuse, UR9, R0 ;  /* 0x0000000913077c24 */ /* 0x040fe2000f8e0200 */
[----:B------:R-:W-:Y:S01]  /*2660*/  UIMAD UR42, UR4, -0x3, UR42 ;  /* 0xfffffffd042a78a4 */ /* 0x000fe2000f8e022a */
[----:B------:R-:W-:Y:S01]  /*2670*/  IMAD.WIDE.U32 R4, R19, UR8, R20 ;  /* 0x0000000813047c25 */ /* 0x000fe2000f8e0014 */
[----:B------:R-:W-:-:S03]  /*2680*/  @UP1 ULOP3.LUT UR40, UR40, 0x1, UR4, 0x78, !UPT ;  /* 0x0000000128281892 */ /* 0x000fc6000f8e7804 */
[----:B------:R-:W-:Y:S02]  /*2690*/  IMAD.IADD R5, R5, 0x1, R7 ;  /* 0x0000000105057824 */ /* 0x000fe400078e0207 */
[----:B------:R-:W-:Y:S01]  /*26a0*/  IMAD.MOV.U32 R0, RZ, RZ, -0x1 ;  /* 0xffffffffff007424 */ /* 0x000fe200078e00ff */
[----:B------:R-:W-:Y:S06]  /*26b0*/  @P0 BRA `(.L_x_28) ;  /* 0x0000004c00000947 */ /* 0x000fec0003800000 */
[----:B------:R-:W0:Y:S01]  /*26c0*/  LDC.64 R132, c[0x0][0x5c8] ;  /* 0x00017200ff847b82 */ /* 0x000e220000000a00 */
[----:B------:R-:W-:Y:S01]  /*26d0*/  IMAD.WIDE R10, R121, 0xc0, R22 ;  /* 0x000000c0790a7825 */ /* 0x000fe200078e0216 */
[----:B------:R-:W-:Y:S01]  /*26e0*/  ULDC.64 UR4, c[0x0][0x5c0] ;  /* 0x0001700000047ab9 */ /* 0x000fe20000000a00 */
[----:B------:R-:W-:Y:S02]  /*26f0*/  BSSY B0, `(.L_x_28) ;  /* 0x00004bc000007945 */ /* 0x000fe40003800000 */
[----:B------:R-:W-:Y:S02]  /*2700*/  IMAD.IADD R131, R129, 0x1, -R12 ;  /* 0x0000000181837824 */ /* 0x000fe400078e0a0c */
[----:B------:R-:W-:Y:S02]  /*2710*/  IMAD.IADD R3, R124, 0x1, -R3 ;  /* 0x000000017c037824 */ /* 0x000fe400078e0a03 */
[-C--:B0-----:R-:W-:Y:S01]  /*2720*/  IMAD R6, R11, R132.reuse, RZ ;  /* 0x000000840b067224 */ /* 0x081fe200078e02ff */
[----:B------:R-:W-:Y:S01]  /*2730*/  SHF.L.U64.HI R13, R132, 0x3, R133 ;  /* 0x00000003840d7819 */ /* 0x000fe20000010285 */
[----:B------:R-:W-:-:S04]  /*2740*/  IMAD.WIDE.U32 R4, R10, R132, R4 ;  /* 0x000000840a047225 */ /* 0x000fc800078e0004 */
[----:B------:R-:W-:Y:S01]  /*2750*/  IMAD R7, R10, R133, R6 ;  /* 0x000000850a077224 */ /* 0x000fe200078e0206 */
[----:B------:R-:W-:Y:S01]  /*2760*/  IADD3 R14, P0, R4, UR4, RZ ;  /* 0x00000004040e7c10 */ /* 0x000fe2000ff1e0ff */
[C---:B------:R-:W-:Y:S02]  /*2770*/  IMAD.SHL.U32 R9, R132.reuse, 0x8, RZ ;  /* 0x0000000884097824 */ /* 0x040fe400078e00ff */
[----:B------:R-:W-:Y:S01]  /*2780*/  IMAD.IADD R7, R5, 0x1, R7 ;  /* 0x0000000105077824 */ /* 0x000fe200078e0207 */
[-C--:B------:R-:W-:Y:S02]  /*2790*/  LEA R4, P2, R132, R14.reuse, 0x7 ;  /* 0x0000000e84047211 */ /* 0x080fe400078438ff */
[----:B------:R-:W-:Y:S02]  /*27a0*/  IADD3 R6, P1, R9, R14, RZ ;  /* 0x0000000e09067210 */ /* 0x000fe40007f3e0ff */
[----:B------:R-:W-:Y:S02]  /*27b0*/  IADD3.X R15, R7, UR5, RZ, P0, !PT ;  /* 0x00000005070f7c10 */ /* 0x000fe400087fe4ff */
[----:B-----5:R-:W-:-:S02]  /*27c0*/  ISETP.NE.AND P0, PT, R123, RZ, PT ;  /* 0x000000ff7b00720c */ /* 0x020fc40003f05270 */
[----:B------:R-:W-:Y:S01]  /*27d0*/  LEA.HI.X R5, R132, R15, R133, 0x7, P2 ;  /* 0x0000000f84057211 */ /* 0x000fe200010f3c85 */
[----:B------:R-:W-:Y:S01]  /*27e0*/  IMAD.X R7, R13, 0x1, R15, P1 ;  /* 0x000000010d077824 */ /* 0x000fe200008e060f */
[----:B------:R-:W-:-:S05]  /*27f0*/  IADD3 R8, P2, R9, R4, RZ ;  /* 0x0000000409087210 */ /* 0x000fca0007f5e0ff */
[----:B------:R-:W-:-:S04]  /*2800*/  IMAD.X R9, R13, 0x1, R5, P2 ;  /* 0x000000010d097824 */ /* 0x000fc800010e0605 */
[----:B------:R-:W-:Y:S05]  /*2810*/  @!P0 BRA `(.L_x_29) ;  /* 0x0000003800148947 */ /* 0x000fea0003800000 */
[----:B------:R-:W0:Y:S01]  /*2820*/  LDC.64 R132, c[0x0][0x5b0] ;  /* 0x00016c00ff847b82 */ /* 0x000e220000000a00 */
[----:B------:R-:W-:Y:S01]  /*2830*/  ULDC.64 UR4, c[0x0][0x5b8] ;  /* 0x00016e0000047ab9 */ /* 0x000fe20000000a00 */
[----:B------:R-:W-:Y:S01]  /*2840*/  ISETP.GE.AND P0, PT, R131, 0x1, PT ;  /* 0x000000018300780c */ /* 0x000fe20003f06270 */
[----:B------:R-:W-:Y:S01]  /*2850*/  IMAD R120, R120, UR4, RZ ;  /* 0x0000000478787c24 */ /* 0x000fe2000f8e02ff */
[----:B------:R-:W-:Y:S01]  /*2860*/  BSSY B1, `(.L_x_30) ;  /* 0x0000010000017945 */ /* 0x000fe20003800000 */
[----:B------:R-:W-:Y:S01]  /*2870*/  IMAD.WIDE.U32 R20, R19, UR4, R20 ;  /* 0x0000000413147c25 */ /* 0x000fe2000f8e0014 */
[----:B------:R-:W-:Y:S02]  /*2880*/  ISETP.LT.OR P3, PT, R3, 0x1, !P0 ;  /* 0x000000010300780c */ /* 0x000fe40004761670 */
[----:B------:R-:W1:Y:S01]  /*2890*/  LDC.64 R12, c[0x0][0x5a8] ;  /* 0x00016a00ff0c7b82 */ /* 0x000e620000000a00 */
[----:B------:R-:W-:Y:S02]  /*28a0*/  IMAD R19, R19, UR5, R120 ;  /* 0x0000000513137c24 */ /* 0x000fe4000f8e0278 */
[----:B------:R-:W-:-:S02]  /*28b0*/  IMAD.MOV.U32 R120, RZ, RZ, R20 ;  /* 0x000000ffff787224 */ /* 0x000fc400078e0014 */
[----:B------:R-:W-:Y:S02]  /*28c0*/  IMAD.IADD R121, R21, 0x1, R19 ;  /* 0x0000000115797824 */ /* 0x000fe400078e0213 */
[-C--:B0-----:R-:W-:Y:S01]  /*28d0*/  IMAD R19, R11, R132.reuse, RZ ;  /* 0x000000840b137224 */ /* 0x081fe200078e02ff */
[----:B------:R-:W-:Y:S01]  /*28e0*/  SHF.L.U64.HI R137, R132, 0x3, R133 ;  /* 0x0000000384897819 */ /* 0x000fe20000010285 */
[----:B------:R-:W-:-:S04]  /*28f0*/  IMAD.WIDE.U32 R134, R10, R132, R120 ;  /* 0x000000840a867225 */ /* 0x000fc800078e0078 */
[----:B------:R-:W-:Y:S01]  /*2900*/  IMAD R141, R10, R133, R19 ;  /* 0x000000850a8d7224 */ /* 0x000fe200078e0213 */
[----:B-1----:R-:W-:Y:S01]  /*2910*/  IADD3 R134, P1, R134, R12, RZ ;  /* 0x0000000c86867210 */ /* 0x002fe20007f3e0ff */
[----:B------:R-:W-:-:S03]  /*2920*/  IMAD.SHL.U32 R136, R132, 0x8, RZ ;  /* 0x0000000884887824 */ /* 0x000fc600078e00ff */
[----:B------:R-:W-:Y:S01]  /*2930*/  IADD3.X R135, R13, R135, R141, P1, !PT ;  /* 0x000000870d877210 */ /* 0x000fe20000ffe48d */
[----:B------:R-:W-:Y:S08]  /*2940*/  @P3 BRA `(.L_x_31) ;  /* 0x0000000000043947 */ /* 0x000ff00003800000 */
[----:B------:R0:W5:Y:S02]  /*2950*/  LDG.E.U8 R130, desc[UR36][R134.64] ;  /* 0x0000002486827981 */ /* 0x000164000c1e1100 */
.L_x_31:
[----:B------:R-:W-:Y:S05]  /*2960*/  BSYNC B1 ;  /* 0x0000000000017941 */ /* 0x000fea0003800000 */
.L_x_30:
[----:B-----5:R-:W-:Y:S01]  /*2970*/  LOP3.LUT R19, R130, 0xffff, RZ, 0xc0, !PT ;  /* 0x0000ffff82137812 */ /* 0x020fe200078ec0ff */
[----:B------:R-:W-:Y:S01]  /*2980*/  IMAD.WIDE.U32 R138, R10, R132, R136 ;  /* 0x000000840a8a7225 */ /* 0x000fe200078e0088 */
[----:B------:R-:W-:Y:S01]  /*2990*/  ISETP.LT.OR P4, PT, R3, 0x2, !P0 ;  /* 0x000000020300780c */ /* 0x000fe20004781670 */
[----:B------:R-:W-:Y:S01]  /*29a0*/  BSSY B1, `(.L_x_32) ;  /* 0x000000e000017945 */ /* 0x000fe20003800000 */
[----:B------:R-:W-:Y:S01]  /*29b0*/  PRMT R140, R19, 0x8880, RZ ;  /* 0x00008880138c7816 */ /* 0x000fe200000000ff */
[----:B------:R-:W-:Y:S01]  /*29c0*/  IMAD.IADD R139, R141, 0x1, R139 ;  /* 0x000000018d8b7824 */ /* 0x000fe200078e028b */
[----:B------:R-:W-:Y:S02]  /*29d0*/  IADD3 R138, P2, P5, R20, R12, R138 ;  /* 0x0000000c148a7210 */ /* 0x000fe40007d5e08a */
[----:B------:R-:W-:Y:S01]  /*29e0*/  ISETP.GE.AND P1, PT, R131, 0x9, PT ;  /* 0x000000098300780c */ /* 0x000fe20003f26270 */
[----:B------:R-:W-:Y:S01]  /*29f0*/  IMAD R19, R140, R123, RZ ;  /* 0x0000007b8c137224 */ /* 0x000fe200078e02ff */
[----:B------:R-:W-:-:S02]  /*2a00*/  IADD3.X R139, R121, R13, R139, P2, P5 ;  /* 0x0000000d798b7210 */ /* 0x000fc400017ea48b */
[----:B------:R-:W-:Y:S01]  /*2a10*/  ISETP.LT.OR P2, PT, R3, 0x1, !P1 ;  /* 0x000000010300780c */ /* 0x000fe20004f41670 */
[----:B------:R-:W-:-:S05]  /*2a20*/  @!P3 IMAD R141, R72, R122, R19 ;  /* 0x0000007a488db224 */ /* 0x000fca00078e0213 */
[----:B------:R1:W-:Y:S01]  /*2a30*/  @!P3 STG.E.U8 desc[UR36][R14.64], R141 ;  /* 0x0000008d0e00b986 */ /* 0x0003e2000c101124 */
[----:B------:R-:W-:Y:S06]  /*2a40*/  @P4 BRA `(.L_x_33) ;  /* 0x00000000000c4947 */ /* 0x000fec0003800000 */
[----:B------:R-:W2:Y:S02]  /*2a50*/  LDG.E.U8 R130, desc[UR36][R134.64+0x1] ;  /* 0x0000012486827981 */ /* 0x000ea4000c1e1100 */
[----:B--2---:R-:W-:-:S05]  /*2a60*/  PRMT R72, R130, 0x8880, RZ ;  /* 0x0000888082487816 */ /* 0x004fca00000000ff */
[----:B------:R-:W-:-:S07]  /*2a70*/  IMAD R19, R72, R123, RZ ;  /* 0x0000007b48137224 */ /* 0x000fce00078e02ff */
.L_x_33:
[----:B------:R-:W-:Y:S05]  /*2a80*/  BSYNC B1 ;  /* 0x0000000000017941 */ /* 0x000fea0003800000 */
.L_x_32:
[----:B------:R-:W-:Y:S01]  /*2a90*/  @!P4 IMAD R73, R73, R122, R19 ;  /* 0x0000007a4949c224 */ /* 0x000fe200078e0213 */
[----:B------:R-:W-:Y:S04]  /*2aa0*/  BSSY B1, `(.L_x_34) ;  /* 0x0000006000017945 */ /* 0x000fe80003800000 */
[----:B------:R2:W-:Y:S01]  /*2ab0*/  @!P4 STG.E.U8 desc[UR36][R14.64+0x1], R73 ;  /* 0x000001490e00c986 */ /* 0x0005e2000c101124 */
[----:B------:R-:W-:Y:S05]  /*2ac0*/  @P2 BRA `(.L_x_35) ;  /* 0x00000000000c2947 */ /* 0x000fea0003800000 */
[----:B------:R-:W3:Y:S02]  /*2ad0*/  LDG.E.U8 R130, desc[UR36][R138.64] ;  /* 0x000000248a827981 */ /* 0x000ee4000c1e1100 */
[----:B---3--:R-:W-:-:S05]  /*2ae0*/  PRMT R72, R130, 0x8880, RZ ;  /* 0x0000888082487816 */ /* 0x008fca00000000ff */
[----:B------:R-:W-:-:S07]  /*2af0*/  IMAD R19, R72, R123, RZ ;  /* 0x0000007b48137224 */ /* 0x000fce00078e02ff */
.L_x_35:
[----:B------:R-:W-:Y:S05]  /*2b00*/  BSYNC B1 ;  /* 0x0000000000017941 */ /* 0x000fea0003800000 */
.L_x_34:
[C---:B------:R-:W-:Y:S01]  /*2b10*/  ISETP.LT.OR P4, PT, R3.reuse, 0x2, !P1 ;  /* 0x000000020300780c */ /* 0x040fe20004f81670 */
[----:B--2---:R-:W-:Y:S01]  /*2b20*/  @!P2 IMAD R73, R74, R122, R19 ;  /* 0x0000007a4a49a224 */ /* 0x004fe200078e0213 */
[----:B------:R-:W-:Y:S01]  /*2b30*/  BSSY B1, `(.L_x_36) ;  /* 0x0000009000017945 */ /* 0x000fe20003800000 */
[C---:B------:R-:W-:Y:S02]  /*2b40*/  ISETP.LT.OR P3, PT, R3.reuse, 0x9, !P0 ;  /* 0x000000090300780c */ /* 0x040fe40004761670 */
[C---:B------:R-:W-:Y:S01]  /*2b50*/  ISETP.LT.OR P5, PT, R3.reuse, 0xa, !P0 ;  /* 0x0000000a0300780c */ /* 0x040fe200047a1670 */
[----:B------:R2:W-:Y:S01]  /*2b60*/  @!P2 STG.E.U8 desc[UR36][R6.64], R73 ;  /* 0x000000490600a986 */ /* 0x0005e2000c101124 */
[----:B------:R-:W-:-:S06]  /*2b70*/  ISETP.LT.OR P2, PT, R3, 0x9, !P1 ;  /* 0x000000090300780c */ /* 0x000fcc0004f41670 */
[----:B------:R-:W-:Y:S07]  /*2b80*/  @P4 BRA `(.L_x_37) ;  /* 0x00000000000c4947 */ /* 0x000fee0003800000 */
[----:B------:R-:W3:Y:S02]  /*2b90*/  LDG.E.U8 R130, desc[UR36][R138.64+0x1] ;  /* 0x000001248a827981 */ /* 0x000ee4000c1e1100 */
[----:B---3--:R-:W-:-:S05]  /*2ba0*/  PRMT R72, R130, 0x8880, RZ ;  /* 0x0000888082487816 */ /* 0x008fca00000000ff */
[----:B------:R-:W-:-:S07]  /*2bb0*/  IMAD R19, R72, R123, RZ ;  /* 0x0000007b48137224 */ /* 0x000fce00078e02ff */
.L_x_37:
[----:B------:R-:W-:Y:S05]  /*2bc0*/  BSYNC B1 ;  /* 0x0000000000017941 */ /* 0x000fea0003800000 */
.L_x_36:
[----:B------:R-:W-:Y:S01]  /*2bd0*/  @!P4 IMAD R75, R75, R122, R19 ;  /* 0x0000007a4b4bc224 */ /* 0x000fe200078e0213 */
[----:B------:R-:W-:Y:S04]  /*2be0*/  BSSY B1, `(.L_x_38) ;  /* 0x0000006000017945 */ /* 0x000fe80003800000 */
[----:B------:R3:W-:Y:S01]  /*2bf0*/  @!P4 STG.E.U8 desc[UR36][R6.64+0x1], R75 ;  /* 0x0000014b0600c986 */ /* 0x0007e2000c101124 */
[----:B------:R-:W-:Y:S05]  /*2c00*/  @P3 BRA `(.L_x_39) ;  /* 0x00000000000c3947 */ /* 0x000fea0003800000 */
[----:B------:R-:W4:Y:S02]  /*2c10*/  LDG.E.U8 R130, desc[UR36][R134.64+0x8] ;  /* 0x0000082486827981 */ /* 0x000f24000c1e1100 */
[----:B----4-:R-:W-:-:S05]  /*2c20*/  PRMT R72, R130, 0x8880, RZ ;  /* 0x0000888082487816 */ /* 0x010fca00000000ff */
[----:B------:R-:W-:-:S07]  /*2c30*/  IMAD R19, R72, R123, RZ ;  /* 0x0000007b48137224 */ /* 0x000fce00078e02ff */
.L_x_39:
[----:B------:R-:W-:Y:S05]  /*2c40*/  BSYNC B1 ;  /* 0x0000000000017941 */ /* 0x000fea0003800000 */
.L_x_38:
[----:B--2---:R-:W-:Y:S01]  /*2c50*/  @!P3 IMAD R73, R76, R122, R19 ;  /* 0x0000007a4c49b224 */ /* 0x004fe200078e0213 */
[----:B------:R-:W-:Y:S04]  /*2c60*/  BSSY B1, `(.L_x_40) ;  /* 0x0000006000017945 */ /* 0x000fe80003800000 */
[----:B------:R2:W-:Y:S01]  /*2c70*/  @!P3 STG.E.U8 desc[UR36][R14.64+0x8], R73 ;  /* 0x000008490e00b986 */ /* 0x0005e2000c101124 */
[----:B------:R-:W-:Y:S05]  /*2c80*/  @P5 BRA `(.L_x_41) ;  /* 0x00000000000c5947 */ /* 0x000fea0003800000 */
[----:B------:R-:W4:Y:S02]  /*2c90*/  LDG.E.U8 R130, desc[UR36][R134.64+0x9] ;  /* 0x0000092486827981 */ /* 0x000f24000c1e1100 */
[----:B----4-:R-:W-:-:S05]  /*2ca0*/  PRMT R72, R130, 0x8880, RZ ;  /* 0x0000888082487816 */ /* 0x010fca00000000ff */
[----:B------:R-:W-:-:S07]  /*2cb0*/  IMAD R19, R72, R123, RZ ;  /* 0x0000007b48137224 */ /* 0x000fce00078e02ff */
.L_x_41:
[----:B------:R-:W-:Y:S05]  /*2cc0*/  BSYNC B1 ;  /* 0x0000000000017941 */ /* 0x000fea0003800000 */
.L_x_40:
[----:B------:R-:W-:Y:S01]  /*2cd0*/  @!P5 IMAD R77, R77, R122, R19 ;  /* 0x0000007a4d4dd224 */ /* 0x000fe200078e0213 */
[----:B------:R-:W-:Y:S04]  /*2ce0*/  BSSY B1, `(.L_x_42) ;  /* 0x0000006000017945 */ /* 0x000fe80003800000 */
[----:B------:R4:W-:Y:S01]  /*2cf0*/  @!P5 STG.E.U8 desc[UR36][R14.64+0x9], R77 ;  /* 0x0000094d0e00d986 */ /* 0x0009e2000c101124 */
[----:B------:R-:W-:Y:S05]  /*2d00*/  @P2 BRA `(.L_x_43) ;  /* 0x00000000000c2947 */ /* 0x000fea0003800000 */
[----:B------:R-:W5:Y:S02]  /*2d10*/  LDG.E.U8 R130, desc[UR36][R138.64+0x8] ;  /* 0x000008248a827981 */ /* 0x000f64000c1e1100 */
[----:B-----5:R-:W-:-:S05]  /*2d20*/  PRMT R72, R130, 0x8880, RZ ;  /* 0x0000888082487816 */ /* 0x020fca00000000ff */
[----:B------:R-:W-:-:S07]  /*2d30*/  IMAD R19, R72, R123, RZ ;  /* 0x0000007b48137224 */ /* 0x000fce00078e02ff */
.L_x_43:
[----:B------:R-:W-:Y:S05]  /*2d40*/  BSYNC B1 ;  /* 0x0000000000017941 */ /* 0x000fea0003800000 */
.L_x_42:
        /* <DEDUP_REMOVED lines=8> */
[----:B------:R-:W5:Y:S02]  /*2dd0*/  LDG.E.U8 R130, desc[UR36][R138.64+0x9] ;  /* 0x000009248a827981 */ /* 0x000f64000c1e1100 */
[----:B-----5:R-:W-:-:S05]  /*2de0*/  PRMT R72, R130, 0x8880, RZ ;  /* 0x0000888082487816 */ /* 0x020fca00000000ff */
[----:B------:R-:W-:-:S07]  /*2df0*/  IMAD R19, R72, R123, RZ ;  /* 0x0000007b48137224 */ /* 0x000fce00078e02ff */
.L_x_45:
[----:B------:R-:W-:Y:S05]  /*2e00*/  BSYNC B1 ;  /* 0x0000000000017941 */ /* 0x000fea0003800000 */
.L_x_44:
[----:B------:R-:W-:Y:S01]  /*2e10*/  @!P4 IMAD R79, R79, R122, R19 ;  /* 0x0000007a4f4fc224 */ /* 0x000fe200078e0213 */
[----:B------:R-:W-:Y:S04]  /*2e20*/  BSSY B1, `(.L_x_46) ;  /* 0x0000006000017945 */ /* 0x000fe80003800000 */
[----:B------:R0:W-:Y:S01]  /*2e30*/  @!P4 STG.E.U8 desc[UR36][R6.64+0x9], R79 ;  /* 0x0000094f0600c986 */ /* 0x0001e2000c101124 */
[----:B------:R-:W-:Y:S05]  /*2e40*/  @P3 BRA `(.L_x_47) ;  /* 0x00000000000c3947 */ /* 0x000fea0003800000 */
[----:B------:R-:W5:Y:S02]  /*2e50*/  LDG.E.U8 R130, desc[UR36][R134.64+0x10] ;  /* 0x0000102486827981 */ /* 0x000f64000c1e1100 */
[----:B-----5:R-:W-:-:S05]  /*2e60*/  PRMT R72, R130, 0x8880, RZ ;  /* 0x0000888082487816 */ /* 0x020fca00000000ff */
[----:B------:R-:W-:-:S07]  /*2e70*/  IMAD R19, R72, R123, RZ ;  /* 0x0000007b48137224 */ /* 0x000fce00078e02ff */
.L_x_47:
[----:B------:R-:W-:Y:S05]  /*2e80*/  BSYNC B1 ;  /* 0x0000000000017941 */ /* 0x000fea0003800000 */
.L_x_46:
[----:B--2---:R-:W-:Y:S01]  /*2e90*/  @!P3 IMAD R73, R80, R122, R19 ;  /* 0x0000007a5049b224 */ /* 0x004fe200078e0213 */
[----:B------:R-:W-:Y:S04]  /*2ea0*/  BSSY B1, `(.L_x_48) ;  /* 0x0000006000017945 */ /* 0x000fe80003800000 */
[----:B------:R2:W-:Y:S01]  /*2eb0*/  @!P3 STG.E.U8 desc[UR36][R14.64+0x10], R73 ;  /* 0x000010490e00b986 */ /* 0x0005e2000c101124 */
[----:B------:R-:W-:Y:S05]  /*2ec0*/  @P5 BRA `(.L_x_49) ;  /* 0x00000000000c5947 */ /* 0x000fea0003800000 */
[----:B------:R-:W5:Y:S02]  /*2ed0*/  LDG.E.U8 R130, desc[UR36][R134.64+0x11] ;  /* 0x0000112486827981 */ /* 0x000f64000c1e1100 */
[----:B-----5:R-:W-:-:S05]  /*2ee0*/  PRMT R72, R130, 0x8880, RZ ;  /* 0x0000888082487816 */ /* 0x020fca00000000ff */
[----:B------:R-:W-:-:S07]  /*2ef0*/  IMAD R19, R72, R123, RZ ;  /* 0x0000007b48137224 */ /* 0x000fce00078e02ff */
.L_x_49:
[----:B------:R-:W-:Y:S05]  /*2f00*/  BSYNC B1 ;  /* 0x0000000000017941 */ /* 0x000fea0003800000 */
.L_x_48:
[----:B------:R-:W-:Y:S01]  /*2f10*/  @!P5 IMAD R81, R81, R122, R19 ;  /* 0x0000007a5151d224 */ /* 0x000fe200078e0213 */
[----:B------:R-:W-:Y:S04]  /*2f20*/  BSSY B1, `(.L_x_50) ;  /* 0x0000006000017945 */ /* 0x000fe80003800000 */
[----:B------:R0:W-:Y:S01]  /*2f30*/  @!P5 STG.E.U8 desc[UR36][R14.64+0x11], R81 ;  /* 0x000011510e00d986 */ /* 0x0001e2000c101124 */
[----:B------:R-:W-:Y:S05]  /*2f40*/  @P2 BRA `(.L_x_51) ;  /* 0x00000000000c2947 */ /* 0x000fea0003800000 */
[----:B------:R-:W5:Y:S02]  /*2f50*/  LDG.E.U8 R130, desc[UR36][R138.64+0x10] ;  /* 0x000010248a827981 */ /* 0x000f64000c1e1100 */
[----:B-----5:R-:W-:-:S05]  /*2f60*/  PRMT R72, R130, 0x8880, RZ ;  /* 0x0000888082487816 */ /* 0x020fca00000000ff */
[----:B------:R-:W-:-:S07]  /*2f70*/  IMAD R19, R72, R123, RZ ;  /* 0x0000007b48137224 */ /* 0x000fce00078e02ff */
.L_x_51:
[----:B------:R-:W-:Y:S05]  /*2f80*/  BSYNC B1 ;  /* 0x0000000000017941 */ /* 0x000fea0003800000 */
.L_x_50:
        /* <DEDUP_REMOVED lines=11> */
.L_x_53:
[----:B------:R-:W-:Y:S05]  /*3040*/  BSYNC B1 ;  /* 0x0000000000017941 */ /* 0x000fea0003800000 */
.L_x_52:
[----:B------:R-:W-:Y:S01]  /*3050*/  @!P4 IMAD R83, R83, R122, R19 ;  /* 0x0000007a5353c224 */ /* 0x000fe200078e0213 */
[----:B------:R-:W-:Y:S04]  /*3060*/  BSSY B1, `(.L_x_54) ;  /* 0x0000006000017945 */ /* 0x000fe80003800000 */
[----:B------:R0:W-:Y:S01]  /*3070*/  @!P4 STG.E.U8 desc[UR36][R6.64+0x11], R83 ;  /* 0x000011530600c986 */ /* 0x0001e2000c101124 */
[----:B------:R-:W-:Y:S05]  /*3080*/  @P3 BRA `(.L_x_55) ;  /* 0x00000000000c3947 */ /* 0x000fea0003800000 */
[----:B------:R-:W5:Y:S02]  /*3090*/  LDG.E.U8 R130, desc[UR36][R134.64+0x18] ;  /* 0x0000182486827981 */ /* 0x000f64000c1e1100 */
[----:B-----5:R-:W-:-:S05]  /*30a0*/  PRMT R72, R130, 0x8880, RZ ;  /* 0x0000888082487816 */ /* 0x020fca00000000ff */
[----:B------:R-:W-:-:S07]  /*30b0*/  IMAD R19, R72, R123, RZ ;  /* 0x0000007b48137224 */ /* 0x000fce00078e02ff */
.L_x_55:
[----:B------:R-:W-:Y:S05]  /*30c0*/  BSYNC B1 ;  /* 0x0000000000017941 */ /* 0x000fea0003800000 */
.L_x_54:
[----:B--2---:R-:W-:Y:S01]  /*30d0*/  @!P3 IMAD R73, R84, R122, R19 ;  /* 0x0000007a5449b224 */ /* 0x004fe200078e0213 */
[----:B------:R-:W-:Y:S04]  /*30e0*/  BSSY B1, `(.L_x_56) ;  /* 0x0000006000017945 */ /* 0x000fe80003800000 */
[----:B------:R2:W-:Y:S01]  /*30f0*/  @!P3 STG.E.U8 desc[UR36][R14.64+0x18], R73 ;  /* 0x000018490e00b986 */ /* 0x0005e2000c101124 */
[----:B------:R-:W-:Y:S05]  /*3100*/  @P5 BRA `(.L_x_57) ;  /* 0x00000000000c5947 */ /* 0x000fea0003800000 */
[----:B------:R-:W5:Y:S02]  /*3110*/  LDG.E.U8 R130, desc[UR36][R134.64+0x19] ;  /* 0x0000192486827981 */ /* 0x000f64000c1e1100 */
[----:B-----5:R-:W-:-:S05]  /*3120*/  PRMT R72, R130, 0x8880, RZ ;  /* 0x0000888082487816 */ /* 0x020fca00000000ff */
[----:B------:R-:W-:-:S07]  /*3130*/  IMAD R19, R72, R123, RZ ;  /* 0x0000007b48137224 */ /* 0x000fce00078e02ff */
.L_x_57:
[----:B------:R-:W-:Y:S05]  /*3140*/  BSYNC B1 ;  /* 0x0000000000017941 */ /* 0x000fea0003800000 */
.L_x_56:
[----:B------:R-:W-:Y:S01]  /*3150*/  @!P5 IMAD R85, R85, R122, R19 ;  /* 0x0000007a5555d224 */ /* 0x000fe200078e0213 */
[----:B------:R-:W-:Y:S04]  /*3160*/  BSSY B1, `(.L_x_58) ;  /* 0x0000006000017945 */ /* 0x000fe80003800000 */
[----:B------:R0:W-:Y:S01]  /*3170*/  @!P5 STG.E.U8 desc[UR36][R14.64+0x19], R85 ;  /* 0x000019550e00d986 */ /* 0x0001e2000c101124 */
[----:B------:R-:W-:Y:S05]  /*3180*/  @P2 BRA `(.L_x_59) ;  /* 0x00000000000c2947 */ /* 0x000fea0003800000 */
[----:B------:R-:W5:Y:S02]  /*3190*/  LDG.E.U8 R130, desc[UR36][R138.64+0x18] ;  /* 0x000018248a827981 */ /* 0x000f64000c1e1100 */
[----:B-----5:R-:W-:-:S05]  /*31a0*/  PRMT R72, R130, 0x8880, RZ ;  /* 0x0000888082487816 */ /* 0x020fca00000000ff */
[----:B------:R-:W-:-:S07]  /*31b0*/  IMAD R19, R72, R123, RZ ;  /* 0x0000007b48137224 */ /* 0x000fce00078e02ff */
.L_x_59:
[----:B------:R-:W-:Y:S05]  /*31c0*/  BSYNC B1 ;  /* 0x0000000000017941 */ /* 0x000fea0003800000 */
.L_x_58:
        /* <DEDUP_REMOVED lines=11> */
.L_x_61:
[----:B------:R-:W-:Y:S05]  /*3280*/  BSYNC B1 ;  /* 0x0000000000017941 */ /* 0x000fea0003800000 */
.L_x_60:
[----:B------:R-:W-:Y:S01]  /*3290*/  @!P4 IMAD R87, R87, R122, R19 ;  /* 0x0000007a5757c224 */ /* 0x000fe200078e0213 */
[----:B------:R-:W-:Y:S04]  /*32a0*/  BSSY B1, `(.L_x_62) ;  /* 0x0000006000017945 */ /* 0x000fe80003800000 */
[----:B------:R0:W-:Y:S01]  /*32b0*/  @!P4 STG.E.U8 desc[UR36][R6.64+0x19], R87 ;  /* 0x000019570600c986 */ /* 0x0001e2000c101124 */
[----:B------:R-:W-:Y:S05]  /*32c0*/  @P3 BRA `(.L_x_63) ;  /* 0x00000000000c3947 */ /* 0x000fea0003800000 */
[----:B------:R-:W5:Y:S02]  /*32d0*/  LDG.E.U8 R130, desc[UR36][R134.64+0x20] ;  /* 0x0000202486827981 */ /* 0x000f64000c1e1100 */
[----:B-----5:R-:W-:-:S05]  /*32e0*/  PRMT R72, R130, 0x8880, RZ ;  /* 0x0000888082487816 */ /* 0x020fca00000000ff */
[----:B------:R-:W-:-:S07]  /*32f0*/  IMAD R19, R72, R123, RZ ;  /* 0x0000007b48137224 */ /* 0x000fce00078e02ff */
.L_x_63:
[----:B------:R-:W-:Y:S05]  /*3300*/  BSYNC B1 ;  /* 0x0000000000017941 */ /* 0x000fea0003800000 */
.L_x_62:
[----:B--2---:R-:W-:Y:S01]  /*3310*/  @!P3 IMAD R73, R88, R122, R19 ;  /* 0x0000007a5849b224 */ /* 0x004fe200078e0213 */
[----:B------:R-:W-:Y:S04]  /*3320*/  BSSY B1, `(.L_x_64) ;  /* 0x0000006000017945 */ /* 0x000fe80003800000 */
[----:B------:R2:W-:Y:S01]  /*3330*/  @!P3 STG.E.U8 desc[UR36][R14.64+0x20], R73 ;  /* 0x000020490e00b986 */ /* 0x0005e2000c101124 */
[----:B------:R-:W-:Y:S05]  /*3340*/  @P5 BRA `(.L_x_65) ;  /* 0x00000000000c5947 */ /* 0x000fea0003800000 */
[----:B------:R-:W5:Y:S02]  /*3350*/  LDG.E.U8 R130, desc[UR36][R134.64+0x21] ;  /* 0x0000212486827981 */ /* 0x000f64000c1e1100 */
[----:B-----5:R-:W-:-:S05]  /*3360*/  PRMT R72, R130, 0x8880, RZ ;  /* 0x0000888082487816 */ /* 0x020fca00000000ff */
[----:B------:R-:W-:-:S07]  /*3370*/  IMAD R19, R72, R123, RZ ;  /* 0x0000007b48137224 */ /* 0x000fce00078e02ff */
.L_x_65:
[----:B------:R-:W-:Y:S05]  /*3380*/  BSYNC B1 ;  /* 0x0000000000017941 */ /* 0x000fea0003800000 */
.L_x_64:
[----:B------:R-:W-:Y:S01]  /*3390*/  @!P5 IMAD R89, R89, R122, R19 ;  /* 0x0000007a5959d224 */ /* 0x000fe200078e0213 */
[----:B------:R-:W-:Y:S04]  /*33a0*/  BSSY B1, `(.L_x_66) ;  /* 0x0000006000017945 */ /* 0x000fe80003800000 */
[----:B------:R0:W-:Y:S01]  /*33b0*/  @!P5 STG.E.U8 desc[UR36][R14.64+0x21], R89 ;  /* 0x000021590e00d986 */ /* 0x0001e2000c101124 */
[----:B------:R-:W-:Y:S05]  /*33c0*/  @P2 BRA `(.L_x_67) ;  /* 0x00000000000c2947 */ /* 0x000fea0003800000 */
[----:B------:R-:W5:Y:S02]  /*33d0*/  LDG.E.U8 R130, desc[UR36][R138.64+0x20] ;  /* 0x000020248a827981 */ /* 0x000f64000c1e1100 */
[----:B-----5:R-:W-:-:S05]  /*33e0*/  PRMT R72, R130, 0x8880, RZ ;  /* 0x0000888082487816 */ /* 0x020fca00000000ff */
[----:B------:R-:W-:-:S07]  /*33f0*/  IMAD R19, R72, R123, RZ ;  /* 0x0000007b48137224 */ /* 0x000fce00078e02ff */
.L_x_67:
[----:B------:R-:W-:Y:S05]  /*3400*/  BSYNC B1 ;  /* 0x0000000000017941 */ /* 0x000fea0003800000 */
.L_x_66:
        /* <DEDUP_REMOVED lines=11> */
.L_x_69:
[----:B------:R-:W-:Y:S05]  /*34c0*/  BSYNC B1 ;  /* 0x0000000000017941 */ /* 0x000fea0003800000 */
.L_x_68:
[----:B------:R-:W-:Y:S01]  /*34d0*/  @!P4 IMAD R91, R91, R122, R19 ;  /* 0x0000007a5b5bc224 */ /* 0x000fe200078e0213 */
[----:B------:R-:W-:Y:S04]  /*34e0*/  BSSY B1, `(.L_x_70) ;  /* 0x0000006000017945 */ /* 0x000fe80003800000 */
[----:B------:R0:W-:Y:S01]  /*34f0*/  @!P4 STG.E.U8 desc[UR36][R6.64+0x21], R91 ;  /* 0x0000215b0600c986 */ /* 0x0001e2000c101124 */
[----:B------:R-:W-:Y:S05]  /*3500*/  @P3 BRA `(.L_x_71) ;  /* 0x00000000000c3947 */ /* 0x000fea0003800000 */
[----:B------:R-:W5:Y:S02]  /*3510*/  LDG.E.U8 R130, desc[UR36][R134.64+0x28] ;  /* 0x0000282486827981 */ /* 0x000f64000c1e1100 */
[----:B-----5:R-:W-:-:S05]  /*3520*/  PRMT R72, R130, 0x8880, RZ ;  /* 0x0000888082487816 */ /* 0x020fca00000000ff */
[----:B------:R-:W-:-:S07]  /*3530*/  IMAD R19, R72, R123, RZ ;  /* 0x0000007b48137224 */ /* 0x000fce00078e02ff */
.L_x_71:
[----:B------:R-:W-:Y:S05]  /*3540*/  BSYNC B1 ;  /* 0x0000000000017941 */ /* 0x000fea0003800000 */
.L_x_70:
[----:B--2---:R-:W-:Y:S01]  /*3550*/  @!P3 IMAD R73, R92, R122, R19 ;  /* 0x0000007a5c49b224 */ /* 0x004fe200078e0213 */
[----:B------:R-:W-:Y:S04]  /*3560*/  BSSY B1, `(.L_x_72) ;  /* 0x0000006000017945 */ /* 0x000fe80003800000 */
[----:B------:R2:W-:Y:S01]  /*3570*/  @!P3 STG.E.U8 desc[UR36][R14.64+0x28], R73 ;  /* 0x000028490e00b986 */ /* 0x0005e2000c101124 */
[----:B------:R-:W-:Y:S05]  /*3580*/  @P5 BRA `(.L_x_73) ;  /* 0x00000000000c5947 */ /* 0x000fea0003800000 */
[----:B------:R-:W5:Y:S02]  /*3590*/  LDG.E.U8 R130, desc[UR36][R134.64+0x29] ;  /* 0x0000292486827981 */ /* 0x000f64000c1e1100 */
[----:B-----5:R-:W-:-:S05]  /*35a0*/  PRMT R72, R130, 0x8880, RZ ;  /* 0x0000888082487816 */ /* 0x020fca00000000ff */
[----:B------:R-:W-:-:S07]  /*35b0*/  IMAD R19, R72, R123, RZ ;  /* 0x0000007b48137224 */ /* 0x000fce00078e02ff */
.L_x_73:
[----:B------:R-:W-:Y:S05]  /*35c0*/  BSYNC B1 ;  /* 0x0000000000017941 */ /* 0x000fea0003800000 */
.L_x_72:
[----:B------:R-:W-:Y:S01]  /*35d0*/  @!P5 IMAD R93, R93, R122, R19 ;  /* 0x0000007a5d5dd224 */ /* 0x000fe200078e0213 */
[----:B------:R-:W-:Y:S04]  /*35e0*/  BSSY B1, `(.L_x_74) ;  /* 0x0000006000017945 */ /* 0x000fe80003800000 */
[----:B------:R0:W-:Y:S01]  /*35f0*/  @!P5 STG.E.U8 desc[UR36][R14.64+0x29], R93 ;  /* 0x0000295d0e00d986 */ /* 0x0001e2000c101124 */
[----:B------:R-:W-:Y:S05]  /*3600*/  @P2 BRA `(.L_x_75) ;  /* 0x00000000000c2947 */ /* 0x000fea0003800000 */
[----:B------:R-:W5:Y:S02]  /*3610*/  LDG.E.U8 R130, desc[UR36][R138.64+0x28] ;  /* 0x000028248a827981 */ /* 0x000f64000c1e1100 */
[----:B-----5:R-:W-:-:S05]  /*3620*/  PRMT R72, R130, 0x8880, RZ ;  /* 0x0000888082487816 */ /* 0x020fca00000000ff */
[----:B------:R-:W-:-:S07]  /*3630*/  IMAD R19, R72, R123, RZ ;  /* 0x0000007b48137224 */ /* 0x000fce00078e02ff */
.L_x_75:
[----:B------:R-:W-:Y:S05]  /*3640*/  BSYNC B1 ;  /* 0x0000000000017941 */ /* 0x000fea0003800000 */
.L_x_74:
        /* <DEDUP_REMOVED lines=11> */
.L_x_77:
[----:B------:R-:W-:Y:S05]  /*3700*/  BSYNC B1 ;  /* 0x0000000000017941 */ /* 0x000fea0003800000 */
.L_x_76:
[----:B------:R-:W-:Y:S01]  /*3710*/  @!P4 IMAD R95, R95, R122, R19 ;  /* 0x0000007a5f5fc224 */ /* 0x000fe200078e0213 */
[----:B------:R-:W-:Y:S04]  /*3720*/  BSSY B1, `(.L_x_78) ;  /* 0x0000006000017945 */ /* 0x000fe80003800000 */
[----:B------:R0:W-:Y:S01]  /*3730*/  @!P4 STG.E.U8 desc[UR36][R6.64+0x29], R95 ;  /* 0x0000295f0600c986 */ /* 0x0001e2000c101124 */
[----:B------:R-:W-:Y:S05]  /*3740*/  @P3 BRA `(.L_x_79) ;  /* 0x00000000000c3947 */ /* 0x000fea0003800000 */
[----:B------:R-:W5:Y:S02]  /*3750*/  LDG.E.U8 R130, desc[UR36][R134.64+0x30] ;  /* 0x0000302486827981 */ /* 0x000f64000c1e1100 */
[----:B-----5:R-:W-:-:S05]  /*3760*/  PRMT R72, R130, 0x8880, RZ ;  /* 0x0000888082487816 */ /* 0x020fca00000000ff */
[----:B------:R-:W-:-:S07]  /*3770*/  IMAD R19, R72, R123, RZ ;  /* 0x0000007b48137224 */ /* 0x000fce00078e02ff */
.L_x_79:
[----:B------:R-:W-:Y:S05]  /*3780*/  BSYNC B1 ;  /* 0x0000000000017941 */ /* 0x000fea0003800000 */
.L_x_78:
[----:B--2---:R-:W-:Y:S01]  /*3790*/  @!P3 IMAD R73, R96, R122, R19 ;  /* 0x0000007a6049b224 */ /* 0x004fe200078e0213 */
[----:B------:R-:W-:Y:S04]  /*37a0*/  BSSY B1, `(.L_x_80) ;  /* 0x0000006000017945 */ /* 0x000fe80003800000 */
[----:B------:R2:W-:Y:S01]  /*37b0*/  @!P3 STG.E.U8 desc[UR36][R14.64+0x30], R73 ;  /* 0x000030490e00b986 */ /* 0x0005e2000c101124 */
[----:B------:R-:W-:Y:S05]  /*37c0*/  @P5 BRA `(.L_x_81) ;  /* 0x00000000000c5947 */ /* 0x000fea0003800000 */
[----:B------:R-:W5:Y:S02]  /*37d0*/  LDG.E.U8 R130, desc[UR36][R134.64+0x31] ;  /* 0x0000312486827981 */ /* 0x000f64000c1e1100 */
[----:B-----5:R-:W-:-:S05]  /*37e0*/  PRMT R72, R130, 0x8880, RZ ;  /* 0x0000888082487816 */ /* 0x020fca00000000ff */
[----:B------:R-:W-:-:S07]  /*37f0*/  IMAD R19, R72, R123, RZ ;  /* 0x0000007b48137224 */ /* 0x000fce00078e02ff */
.L_x_81:
[----:B------:R-:W-:Y:S05]  /*3800*/  BSYNC B1 ;  /* 0x0000000000017941 */ /* 0x000fea0003800000 */
.L_x_80:
[----:B------:R-:W-:Y:S01]  /*3810*/  @!P5 IMAD R97, R97, R122, R19 ;  /* 0x0000007a6161d224 */ /* 0x000fe200078e0213 */
[----:B------:R-:W-:Y:S04]  /*3820*/  BSSY B1, `(.L_x_82) ;  /* 0x0000006000017945 */ /* 0x000fe80003800000 */
[----:B------:R0:W-:Y:S01]  /*3830*/  @!P5 STG.E.U8 desc[UR36][R14.64+0x31], R97 ;  /* 0x000031610e00d986 */ /* 0x0001e2000c101124 */
[----:B------:R-:W-:Y:S05]  /*3840*/  @P2 BRA `(.L_x_83) ;  /* 0x00000000000c2947 */ /* 0x000fea0003800000 */
[----:B------:R-:W5:Y:S02]  /*3850*/  LDG.E.U8 R130, desc[UR36][R138.64+0x30] ;  /* 0x000030248a827981 */ /* 0x000f64000c1e1100 */
[----:B-----5:R-:W-:-:S05]  /*3860*/  PRMT R72, R130, 0x8880, RZ ;  /* 0x0000888082487816 */ /* 0x020fca00000000ff */
[----:B------:R-:W-:-:S07]  /*3870*/  IMAD R19, R72, R123, RZ ;  /* 0x0000007b48137224 */ /* 0x000fce00078e02ff */
.L_x_83:
[----:B------:R-:W-:Y:S05]  /*3880*/  BSYNC B1 ;  /* 0x0000000000017941 */ /* 0x000fea0003800000 */
.L_x_82:
        /* <DEDUP_REMOVED lines=11> */
.L_x_85:
[----:B------:R-:W-:Y:S05]  /*3940*/  BSYNC B1 ;  /* 0x0000000000017941 */ /* 0x000fea0003800000 */
.L_x_84:
[----:B------:R-:W-:Y:S01]  /*3950*/  @!P4 IMAD R99, R99, R122, R19 ;  /* 0x0000007a6363c224 */ /* 0x000fe200078e0213 */
[----:B------:R-:W-:Y:S04]  /*3960*/  BSSY B1, `(.L_x_86) ;  /* 0x0000006000017945 */ /* 0x000fe80003800000 */
[----:B------:R0:W-:Y:S01]  /*3970*/  @!P4 STG.E.U8 desc[UR36][R6.64+0x31], R99 ;  /* 0x000031630600c986 */ /* 0x0001e2000c101124 */
[----:B------:R-:W-:Y:S05]  /*3980*/  @P3 BRA `(.L_x_87) ;  /* 0x00000000000c3947 */ /* 0x000fea0003800000 */
[----:B------:R-:W5:Y:S02]  /*3990*/  LDG.E.U8 R130, desc[UR36][R134.64+0x38] ;  /* 0x0000382486827981 */ /* 0x000f64000c1e1100 */
[----:B-----5:R-:W-:-:S05]  /*39a0*/  PRMT R72, R130, 0x8880, RZ ;  /* 0x0000888082487816 */ /* 0x020fca00000000ff */
[----:B------:R-:W-:-:S07]  /*39b0*/  IMAD R19, R72, R123, RZ ;  /* 0x0000007b48137224 */ /* 0x000fce00078e02ff */
.L_x_87:
[----:B------:R-:W-:Y:S05]  /*39c0*/  BSYNC B1 ;  /* 0x0000000000017941 */ /* 0x000fea0003800000 */
.L_x_86:
[----:B--2---:R-:W-:Y:S01]  /*39d0*/  @!P3 IMAD R73, R100, R122, R19 ;  /* 0x0000007a6449b224 */ /* 0x004fe200078e0213 */
[----:B------:R-:W-:Y:S04]  /*39e0*/  BSSY B1, `(.L_x_88) ;  /* 0x0000006000017945 */ /* 0x000fe80003800000 */
[----:B------:R2:W-:Y:S01]  /*39f0*/  @!P3 STG.E.U8 desc[UR36][R14.64+0x38], R73 ;  /* 0x000038490e00b986 */ /* 0x0005e2000c101124 */
[----:B------:R-:W-:Y:S05]  /*3a00*/  @P5 BRA `(.L_x_89) ;  /* 0x00000000000c5947 */ /* 0x000fea0003800000 */
[----:B------:R-:W5:Y:S02]  /*3a10*/  LDG.E.U8 R130, desc[UR36][R134.64+0x39] ;  /* 0x0000392486827981 */ /* 0x000f64000c1e1100 */
[----:B-----5:R-:W-:-:S05]  /*3a20*/  PRMT R72, R130, 0x8880, RZ ;  /* 0x0000888082487816 */ /* 0x020fca00000000ff */
[----:B------:R-:W-:-:S07]  /*3a30*/  IMAD R19, R72, R123, RZ ;  /* 0x0000007b48137224 */ /* 0x000fce00078e02ff */
.L_x_89:
[----:B------:R-:W-:Y:S05]  /*3a40*/  BSYNC B1 ;  /* 0x0000000000017941 */ /* 0x000fea0003800000 */
.L_x_88:
[----:B------:R-:W-:Y:S01]  /*3a50*/  @!P5 IMAD R101, R101, R122, R19 ;  /* 0x0000007a6565d224 */ /* 0x000fe200078e0213 */
[----:B------:R-:W-:Y:S04]  /*3a60*/  BSSY B1, `(.L_x_90) ;  /* 0x0000006000017945 */ /* 0x000fe80003800000 */
[----:B------:R0:W-:Y:S01]  /*3a70*/  @!P5 STG.E.U8 desc[UR36][R14.64+0x39], R101 ;  /* 0x000039650e00d986 */ /* 0x0001e2000c101124 */
[----:B------:R-:W-:Y:S05]  /*3a80*/  @P2 BRA `(.L_x_91) ;  /* 0x00000000000c2947 */ /* 0x000fea0003800000 */
[----:B------:R-:W5:Y:S02]  /*3a90*/  LDG.E.U8 R130, desc[UR36][R138.64+0x38] ;  /* 0x000038248a827981 */ /* 0x000f64000c1e1100 */
[----:B-----5:R-:W-:-:S05]  /*3aa0*/  PRMT R72, R130, 0x8880, RZ ;  /* 0x0000888082487816 */ /* 0x020fca00000000ff */
[----:B------:R-:W-:-:S07]  /*3ab0*/  IMAD R19, R72, R123, RZ ;  /* 0x0000007b48137224 */ /* 0x000fce00078e02ff */
.L_x_91:
[----:B------:R-:W-:Y:S05]  /*3ac0*/  BSYNC B1 ;  /* 0x0000000000017941 */ /* 0x000fea0003800000 */
.L_x_90:
        /* <DEDUP_REMOVED lines=11> */
.L_x_93:
[----:B------:R-:W-:Y:S05]  /*3b80*/  BSYNC B1 ;  /* 0x0000000000017941 */ /* 0x000fea0003800000 */
.L_x_92:
[----:B------:R-:W-:Y:S01]  /*3b90*/  @!P4 IMAD R103, R103, R122, R19 ;  /* 0x0000007a6767c224 */ /* 0x000fe200078e0213 */
[----:B------:R-:W-:Y:S04]  /*3ba0*/  BSSY B1, `(.L_x_94) ;  /* 0x0000006000017945 */ /* 0x000fe80003800000 */
[----:B------:R0:W-:Y:S01]  /*3bb0*/  @!P4 STG.E.U8 desc[UR36][R6.64+0x39], R103 ;  /* 0x000039670600c986 */ /* 0x0001e2000c101124 */
[----:B------:R-:W-:Y:S05]  /*3bc0*/  @P3 BRA `(.L_x_95) ;  /* 0x00000000000c3947 */ /* 0x000fea0003800000 */
[----:B------:R-:W5:Y:S02]  /*3bd0*/  LDG.E.U8 R130, desc[UR36][R134.64+0x40] ;  /* 0x0000402486827981 */ /* 0x000f64000c1e1100 */
[----:B-----5:R-:W-:-:S05]  /*3be0*/  PRMT R72, R130, 0x8880, RZ ;  /* 0x0000888082487816 */ /* 0x020fca00000000ff */
[----:B------:R-:W-:-:S07]  /*3bf0*/  IMAD R19, R72, R123, RZ ;  /* 0x0000007b48137224 */ /* 0x000fce00078e02ff */
.L_x_95:
[----:B------:R-:W-:Y:S05]  /*3c00*/  BSYNC B1 ;  /* 0x0000000000017941 */ /* 0x000fea0003800000 */
.L_x_94:
[----:B--2---:R-:W-:Y:S01]  /*3c10*/  @!P3 IMAD R73, R104, R122, R19 ;  /* 0x0000007a6849b224 */ /* 0x004fe200078e0213 */
[----:B------:R-:W-:Y:S04]  /*3c20*/  BSSY B1, `(.L_x_96) ;  /* 0x0000006000017945 */ /* 0x000fe80003800000 */
[----:B------:R2:W-:Y:S01]  /*3c30*/  @!P3 STG.E.U8 desc[UR36][R14.64+0x40], R73 ;  /* 0x000040490e00b986 */ /* 0x0005e2000c101124 */
[----:B------:R-:W-:Y:S05]  /*3c40*/  @P5 BRA `(.L_x_97) ;  /* 0x00000000000c5947 */ /* 0x000fea0003800000 */
[----:B------:R-:W5:Y:S02]  /*3c50*/  LDG.E.U8 R130, desc[UR36][R134.64+0x41] ;  /* 0x0000412486827981 */ /* 0x000f64000c1e1100 */
[----:B-----5:R-:W-:-:S05]  /*3c60*/  PRMT R72, R130, 0x8880, RZ ;  /* 0x0000888082487816 */ /* 0x020fca00000000ff */
[----:B------:R-:W-:-:S07]  /*3c70*/  IMAD R19, R72, R123, RZ ;  /* 0x0000007b48137224 */ /* 0x000fce00078e02ff */
.L_x_97:
[----:B------:R-:W-:Y:S05]  /*3c80*/  BSYNC B1 ;  /* 0x0000000000017941 */ /* 0x000fea0003800000 */
.L_x_96:
[----:B------:R-:W-:Y:S01]  /*3c90*/  @!P5 IMAD R105, R105, R122, R19 ;  /* 0x0000007a6969d224 */ /* 0x000fe200078e0213 */
[----:B------:R-:W-:Y:S04]  /*3ca0*/  BSSY B1, `(.L_x_98) ;  /* 0x0000006000017945 */ /* 0x000fe80003800000 */
[----:B------:R0:W-:Y:S01]  /*3cb0*/  @!P5 STG.E.U8 desc[UR36][R14.64+0x41], R105 ;  /* 0x000041690e00d986 */ /* 0x0001e2000c101124 */
[----:B------:R-:W-:Y:S05]  /*3cc0*/  @P2 BRA `(.L_x_99) ;  /* 0x00000000000c2947 */ /* 0x000fea0003800000 */
[----:B------:R-:W5:Y:S02]  /*3cd0*/  LDG.E.U8 R130, desc[UR36][R138.64+0x40] ;  /* 0x000040248a827981 */ /* 0x000f64000c1e1100 */
[----:B-----5:R-:W-:-:S05]  /*3ce0*/  PRMT R72, R130, 0x8880, RZ ;  /* 0x0000888082487816 */ /* 0x020fca00000000ff */
[----:B------:R-:W-:-:S07]  /*3cf0*/  IMAD R19, R72, R123, RZ ;  /* 0x0000007b48137224 */ /* 0x000fce00078e02ff */
.L_x_99:
[----:B------:R-:W-:Y:S05]  /*3d00*/  BSYNC B1 ;  /* 0x0000000000017941 */ /* 0x000fea0003800000 */
.L_x_98:
        /* <DEDUP_REMOVED lines=11> */
.L_x_101:
[----:B------:R-:W-:Y:S05]  /*3dc0*/  BSYNC B1 ;  /* 0x0000000000017941 */ /* 0x000fea0003800000 */
.L_x_100:
[----:B------:R-:W-:Y:S01]  /*3dd0*/  @!P4 IMAD R107, R107, R122, R19 ;  /* 0x0000007a6b6bc224 */ /* 0x000fe200078e0213 */
[----:B------:R-:W-:Y:S04]  /*3de0*/  BSSY B1, `(.L_x_102) ;  /* 0x0000006000017945 */ /* 0x000fe80003800000 */
[----:B------:R0:W-:Y:S01]  /*3df0*/  @!P4 STG.E.U8 desc[UR36][R6.64+0x41], R107 ;  /* 0x0000416b0600c986 */ /* 0x0001e2000c101124 */
[----:B------:R-:W-:Y:S05]  /*3e00*/  @P3 BRA `(.L_x_103) ;  /* 0x00000000000c3947 */ /* 0x000fea0003800000 */
[----:B------:R-:W5:Y:S02]  /*3e10*/  LDG.E.U8 R130, desc[UR36][R134.64+0x48] ;  /* 0x0000482486827981 */ /* 0x000f64000c1e1100 */
[----:B-----5:R-:W-:-:S05]  /*3e20*/  PRMT R72, R130, 0x8880, RZ ;  /* 0x0000888082487816 */ /* 0x020fca00000000ff */
[----:B------:R-:W-:-:S07]  /*3e30*/  IMAD R19, R72, R123, RZ ;  /* 0x0000007b48137224 */ /* 0x000fce00078e02ff */
.L_x_103:
[----:B------:R-:W-:Y:S05]  /*3e40*/  BSYNC B1 ;  /* 0x0000000000017941 */ /* 0x000fea0003800000 */
.L_x_102:
[----:B--2---:R-:W-:Y:S01]  /*3e50*/  @!P3 IMAD R73, R108, R122, R19 ;  /* 0x0000007a6c49b224 */ /* 0x004fe200078e0213 */
[----:B------:R-:W-:Y:S04]  /*3e60*/  BSSY B1, `(.L_x_104) ;  /* 0x0000006000017945 */ /* 0x000fe80003800000 */
[----:B------:R2:W-:Y:S01]  /*3e70*/  @!P3 STG.E.U8 desc[UR36][R14.64+0x48], R73 ;  /* 0x000048490e00b986 */ /* 0x0005e2000c101124 */
[----:B------:R-:W-:Y:S05]  /*3e80*/  @P5 BRA `(.L_x_105) ;  /* 0x00000000000c5947 */ /* 0x000fea0003800000 */
[----:B------:R-:W5:Y:S02]  /*3e90*/  LDG.E.U8 R130, desc[UR36][R134.64+0x49] ;  /* 0x0000492486827981 */ /* 0x000f64000c1e1100 */
[----:B-----5:R-:W-:-:S05]  /*3ea0*/  PRMT R72, R130, 0x8880, RZ ;  /* 0x0000888082487816 */ /* 0x020fca00000000ff */
[----:B------:R-:W-:-:S07]  /*3eb0*/  IMAD R19, R72, R123, RZ ;  /* 0x0000007b48137224 */ /* 0x000fce00078e02ff */
.L_x_105:
[----:B------:R-:W-:Y:S05]  /*3ec0*/  BSYNC B1 ;  /* 0x0000000000017941 */ /* 0x000fea0003800000 */
.L_x_104:
[----:B------:R-:W-:Y:S01]  /*3ed0*/  @!P5 IMAD R109, R109, R122, R19 ;  /* 0x0000007a6d6dd224 */ /* 0x000fe200078e0213 */
[----:B------:R-:W-:Y:S04]  /*3ee0*/  BSSY B1, `(.L_x_106) ;  /* 0x0000006000017945 */ /* 0x000fe80003800000 */
[----:B------:R0:W-:Y:S01]  /*3ef0*/  @!P5 STG.E.U8 desc[UR36][R14.64+0x49], R109 ;  /* 0x0000496d0e00d986 */ /* 0x0001e2000c101124 */
[----:B------:R-:W-:Y:S05]  /*3f00*/  @P2 BRA `(.L_x_107) ;  /* 0x00000000000c2947 */ /* 0x000fea0003800000 */
[----:B------:R-:W5:Y:S02]  /*3f10*/  LDG.E.U8 R130, desc[UR36][R138.64+0x48] ;  /* 0x000048248a827981 */ /* 0x000f64000c1e1100 */
[----:B-----5:R-:W-:-:S05]  /*3f20*/  PRMT R72, R130, 0x8880, RZ ;  /* 0x0000888082487816 */ /* 0x020fca00000000ff */
[----:B------:R-:W-:-:S07]  /*3f30*/  IMAD R19, R72, R123, RZ ;  /* 0x0000007b48137224 */ /* 0x000fce00078e02ff */
.L_x_107:
[----:B------:R-:W-:Y:S05]  /*3f40*/  BSYNC B1 ;  /* 0x0000000000017941 */ /* 0x000fea0003800000 */
.L_x_106:
        /* <DEDUP_REMOVED lines=11> */
.L_x_109:
[----:B------:R-:W-:Y:S05]  /*4000*/  BSYNC B1 ;  /* 0x0000000000017941 */ /* 0x000fea0003800000 */
.L_x_108:
[----:B------:R-:W-:Y:S01]  /*4010*/  @!P4 IMAD R111, R111, R122, R19 ;  /* 0x0000007a6f6fc224 */ /* 0x000fe200078e0213 */
[----:B------:R-:W-:Y:S04]  /*4020*/  BSSY B1, `(.L_x_110) ;  /* 0x0000006000017945 */ /* 0x000fe80003800000 */
[----:B------:R0:W-:Y:S01]  /*4030*/  @!P4 STG.E.U8 desc[UR36][R6.64+0x49], R111 ;  /* 0x0000496f0600c986 */ /* 0x0001e2000c101124 */
[----:B------:R-:W-:Y:S05]  /*4040*/  @P3 BRA `(.L_x_111) ;  /* 0x00000000000c3947 */ /* 0x000fea0003800000 */
[----:B------:R-:W5:Y:S02]  /*4050*/  LDG.E.U8 R130, desc[UR36][R134.64+0x50] ;  /* 0x0000502486827981 */ /* 0x000f64000c1e1100 */
[----:B-----5:R-:W-:-:S05]  /*4060*/  PRMT R72, R130, 0x8880, RZ ;  /* 0x0000888082487816 */ /* 0x020fca00000000ff */
[----:B------:R-:W-:-:S07]  /*4070*/  IMAD R19, R72, R123, RZ ;  /* 0x0000007b48137224 */ /* 0x000fce00078e02ff */
.L_x_111:
[----:B------:R-:W-:Y:S05]  /*4080*/  BSYNC B1 ;  /* 0x0000000000017941 */ /* 0x000fea0003800000 */
.L_x_110:
[----:B--2---:R-:W-:Y:S01]  /*4090*/  @!P3 IMAD R73, R112, R122, R19 ;  /* 0x0000007a7049b224 */ /* 0x004fe200078e0213 */
[----:B------:R-:W-:Y:S04]  /*40a0*/  BSSY B1, `(.L_x_112) ;  /* 0x0000006000017945 */ /* 0x000fe80003800000 */
[----:B------:R2:W-:Y:S01]  /*40b0*/  @!P3 STG.E.U8 desc[UR36][R14.64+0x50], R73 ;  /* 0x000050490e00b986 */ /* 0x0005e2000c101124 */
[----:B------:R-:W-:Y:S05]  /*40c0*/  @P5 BRA `(.L_x_113) ;  /* 0x00000000000c5947 */ /* 0x000fea0003800000 */
[----:B------:R-:W5:Y:S02]  /*40d0*/  LDG.E.U8 R130, desc[UR36][R134.64+0x51] ;  /* 0x0000512486827981 */ /* 0x000f64000c1e1100 */
[----:B-----5:R-:W-:-:S05]  /*40e0*/  PRMT R72, R130, 0x8880, RZ ;  /* 0x0000888082487816 */ /* 0x020fca00000000ff */
[----:B------:R-:W-:-:S07]  /*40f0*/  IMAD R19, R72, R123, RZ ;  /* 0x0000007b48137224 */ /* 0x000fce00078e02ff */
.L_x_113:
[----:B------:R-:W-:Y:S05]  /*4100*/  BSYNC B1 ;  /* 0x0000000000017941 */ /* 0x000fea0003800000 */
.L_x_112:
[----:B------:R-:W-:Y:S01]  /*4110*/  @!P5 IMAD R113, R113, R122, R19 ;  /* 0x0000007a7171d224 */ /* 0x000fe200078e0213 */
[----:B------:R-:W-:Y:S04]  /*4120*/  BSSY B1, `(.L_x_114) ;  /* 0x0000006000017945 */ /* 0x000fe80003800000 */
[----:B------:R0:W-:Y:S01]  /*4130*/  @!P5 STG.E.U8 desc[UR36][R14.64+0x51], R113 ;  /* 0x000051710e00d986 */ /* 0x0001e2000c101124 */
[----:B------:R-:W-:Y:S05]  /*4140*/  @P2 BRA `(.L_x_115) ;  /* 0x00000000000c2947 */ /* 0x000fea0003800000 */
[----:B------:R-:W5:Y:S02]  /*4150*/  LDG.E.U8 R130, desc[UR36][R138.64+0x50] ;  /* 0x000050248a827981 */ /* 0x000f64000c1e1100 */
[----:B-----5:R-:W-:-:S05]  /*4160*/  PRMT R72, R130, 0x8880, RZ ;  /* 0x0000888082487816 */ /* 0x020fca00000000ff */
[----:B------:R-:W-:-:S07]  /*4170*/  IMAD R19, R72, R123, RZ ;  /* 0x0000007b48137224 */ /* 0x000fce00078e02ff */
.L_x_115:
[----:B------:R-:W-:Y:S05]  /*4180*/  BSYNC B1 ;  /* 0x0000000000017941 */ /* 0x000fea0003800000 */
.L_x_114:
[C---:B------:R-:W-:Y:S01]  /*4190*/  ISETP.LT.OR P4, PT, R3.reuse, 0x52, !P1 ;  /* 0x000000520300780c */ /* 0x040fe20004f81670 */
[----:B--2---:R-:W-:Y:S01]  /*41a0*/  @!P2 IMAD R73, R114, R122, R19 ;  /* 0x0000007a7249a224 */ /* 0x004fe200078e0213 */
[----:B------:R-:W-:Y:S01]  /*41b0*/  BSSY B1, `(.L_x_116) ;  /* 0x000000b000017945 */ /* 0x000fe20003800000 */
[C---:B------:R-:W-:Y:S02]  /*41c0*/  ISETP.LT.OR P3, PT, R3.reuse, 0x59, !P0 ;  /* 0x000000590300780c */ /* 0x040fe40004761670 */
[----:B---3--:R-:W-:Y:S01]  /*41d0*/  IADD3 R75, P5, R10, 0x80, RZ ;  /* 0x000000800a4b7810 */ /* 0x008fe20007fbe0ff */
[----:B------:R2:W-:Y:S01]  /*41e0*/  @!P2 STG.E.U8 desc[UR36][R6.64+0x50], R73 ;  /* 0x000050490600a986 */ /* 0x0005e2000c101124 */
[C---:B------:R-:W-:Y:S02]  /*41f0*/  ISETP.LT.OR P2, PT, R3.reuse, 0x59, !P1 ;  /* 0x000000590300780c */ /* 0x040fe40004f41670 */
[C---:B------:R-:W-:Y:S02]  /*4200*/  ISETP.LT.OR P0, PT, R3.reuse, 0x5a, !P0 ;  /* 0x0000005a0300780c */ /* 0x040fe40004701670 */
[----:B------:R-:W-:-:S02]  /*4210*/  ISETP.LT.OR P1, PT, R3, 0x5a, !P1 ;  /* 0x0000005a0300780c */ /* 0x000fc40004f21670 */
[----:B------:R-:W-:Y:S11]  /*4220*/  @P4 BRA `(.L_x_117) ;  /* 0x00000000000c4947 */ /* 0x000ff60003800000 */
[----:B------:R-:W3:Y:S02]  /*4230*/  LDG.E.U8 R130, desc[UR36][R138.64+0x51] ;  /* 0x000051248a827981 */ /* 0x000ee4000c1e1100 */
[----:B---3--:R-:W-:-:S05]  /*4240*/  PRMT R72, R130, 0x8880, RZ ;  /* 0x0000888082487816 */ /* 0x008fca00000000ff */
[----:B------:R-:W-:-:S07]  /*4250*/  IMAD R19, R72, R123, RZ ;  /* 0x0000007b48137224 */ /* 0x000fce00078e02ff */
.L_x_117:
[----:B------:R-:W-:Y:S05]  /*4260*/  BSYNC B1 ;  /* 0x0000000000017941 */ /* 0x000fea0003800000 */
.L_x_116:
[----:B------:R-:W-:Y:S01]  /*4270*/  @!P4 IMAD R115, R115, R122, R19 ;  /* 0x0000007a7373c224 */ /* 0x000fe200078e0213 */
[----:B------:R-:W-:Y:S04]  /*4280*/  BSSY B1, `(.L_x_118) ;  /* 0x0000006000017945 */ /* 0x000fe80003800000 */
[----:B------:R3:W-:Y:S01]  /*4290*/  @!P4 STG.E.U8 desc[UR36][R6.64+0x51], R115 ;  /* 0x000051730600c986 */ /* 0x0007e2000c101124 */
[----:B------:R-:W-:Y:S05]  /*42a0*/  @P3 BRA `(.L_x_119) ;  /* 0x00000000000c3947 */ /* 0x000fea0003800000 */
[----:B------:R-:W5:Y:S02]  /*42b0*/  LDG.E.U8 R130, desc[UR36][R134.64+0x58] ;  /* 0x0000582486827981 */ /* 0x000f64000c1e1100 */
[----:B-----5:R-:W-:-:S05]  /*42c0*/  PRMT R72, R130, 0x8880, RZ ;  /* 0x0000888082487816 */ /* 0x020fca00000000ff */
[----:B------:R-:W-:-:S07]  /*42d0*/  IMAD R19, R72, R123, RZ ;  /* 0x0000007b48137224 */ /* 0x000fce00078e02ff */
.L_x_119:
[----:B------:R-:W-:Y:S05]  /*42e0*/  BSYNC B1 ;  /* 0x0000000000017941 */ /* 0x000fea0003800000 */
.L_x_118:
[----:B--2---:R-:W-:Y:S01]  /*42f0*/  @!P3 IMAD R73, R116, R122, R19 ;  /* 0x0000007a7449b224 */ /* 0x004fe200078e0213 */
[----:B------:R-:W-:Y:S01]  /*4300*/  BSSY B1, `(.L_x_120) ;  /* 0x0000007000017945 */ /* 0x000fe20003800000 */
[----:B------:R-:W-:-:S03]  /*4310*/  IMAD.X R11, RZ, RZ, R11, P5 ;  /* 0x000000ffff0b7224 */ /* 0x000fc600028e060b */
[----:B------:R2:W-:Y:S01]  /*4320*/  @!P3 STG.E.U8 desc[UR36][R14.64+0x58], R73 ;  /* 0x000058490e00b986 */ /* 0x0005e2000c101124 */
[----:B------:R-:W-:Y:S05]  /*4330*/  @P0 BRA `(.L_x_121) ;  /* 0x00000000000c0947 */ /* 0x000fea0003800000 */
[----:B------:R-:W5:Y:S02]  /*4340*/  LDG.E.U8 R130, desc[UR36][R134.64+0x59] ;  /* 0x0000592486827981 */ /* 0x000f64000c1e1100 */
[----:B-----5:R-:W-:-:S05]  /*4350*/  PRMT R10, R130, 0x8880, RZ ;  /* 0x00008880820a7816 */ /* 0x020fca00000000ff */
[----:B------:R-:W-:-:S07]  /*4360*/  IMAD R19, R10, R123, RZ ;  /* 0x0000007b0a137224 */ /* 0x000fce00078e02ff */
.L_x_121:
[----:B------:R-:W-:Y:S05]  /*4370*/  BSYNC B1 ;  /* 0x0000000000017941 */ /* 0x000fea0003800000 */
.L_x_120:
[----:B------:R-:W-:Y:S01]  /*4380*/  @!P0 IMAD R117, R117, R122, R19 ;  /* 0x0000007a75758224 */ /* 0x000fe200078e0213 */
[----:B------:R-:W-:Y:S01]  /*4390*/  BSSY B1, `(.L_x_122) ;  /* 0x0000007000017945 */ /* 0x000fe20003800000 */
[----:B------:R-:W-:-:S03]  /*43a0*/  IMAD R72, R11, R132, RZ ;  /* 0x000000840b487224 */ /* 0x000fc600078e02ff */
[----:B------:R0:W-:Y:S01]  /*43b0*/  @!P0 STG.E.U8 desc[UR36][R14.64+0x59], R117 ;  /* 0x000059750e008986 */ /* 0x0001e2000c101124 */
[----:B------:R-:W-:Y:S05]  /*43c0*/  @P2 BRA `(.L_x_123) ;  /* 0x00000000000c2947 */ /* 0x000fea0003800000 */
[----:B------:R-:W5:Y:S02]  /*43d0*/  LDG.E.U8 R130, desc[UR36][R138.64+0x58] ;  /* 0x000058248a827981 */ /* 0x000f64000c1e1100 */
[----:B-----5:R-:W-:-:S05]  /*43e0*/  PRMT R10, R130, 0x8880, RZ ;  /* 0x00008880820a7816 */ /* 0x020fca00000000ff */
[----:B------:R-:W-:-:S07]  /*43f0*/  IMAD R19, R10, R123, RZ ;  /* 0x0000007b0a137224 */ /* 0x000fce00078e02ff */
.L_x_123:
[----:B------:R-:W-:Y:S05]  /*4400*/  BSYNC B1 ;  /* 0x0000000000017941 */ /* 0x000fea0003800000 */
.L_x_122:
[----:B------:R-:W-:Y:S01]  /*4410*/  @!P2 IMAD R11, R118, R122, R19 ;  /* 0x0000007a760ba224 */ /* 0x000fe200078e0213 */
[----:B------:R-:W-:Y:S01]  /*4420*/  BSSY B1, `(.L_x_124) ;  /* 0x0000009000017945 */ /* 0x000fe20003800000 */
[C---:B012-4-:R-:W-:Y:S02]  /*4430*/  IMAD R15, R75.reuse, R133, R72 ;  /* 0x000000854b0f7224 */ /* 0x057fe400078e0248 */
[CC--:B------:R-:W-:Y:S01]  /*4440*/  IMAD.WIDE.U32 R136, R75.reuse, R132.reuse, R136 ;  /* 0x000000844b887225 */ /* 0x0c0fe200078e0088 */
[----:B------:R0:W-:Y:S03]  /*4450*/  @!P2 STG.E.U8 desc[UR36][R6.64+0x58], R11 ;  /* 0x0000580b0600a986 */ /* 0x0001e6000c101124 */
[----:B------:R-:W-:Y:S01]  /*4460*/  IMAD.WIDE.U32 R132, R75, R132, R120 ;  /* 0x000000844b847225 */ /* 0x000fe200078e0078 */
[----:B------:R-:W-:Y:S06]  /*4470*/  @P1 BRA `(.L_x_125) ;  /* 0x00000000000c1947 */ /* 0x000fec0003800000 */
[----:B------:R-:W2:Y:S02]  /*4480*/  LDG.E.U8 R130, desc[UR36][R138.64+0x59] ;  /* 0x000059248a827981 */ /* 0x000ea4000c1e1100 */
[----:B--2---:R-:W-:-:S05]  /*4490*/  PRMT R10, R130, 0x8880, RZ ;  /* 0x00008880820a7816 */ /* 0x004fca00000000ff */
[----:B------:R-:W-:-:S07]  /*44a0*/  IMAD R19, R10, R123, RZ ;  /* 0x0000007b0a137224 */ /* 0x000fce00078e02ff */
.L_x_125:
[----:B------:R-:W-:Y:S05]  /*44b0*/  BSYNC B1 ;  /* 0x0000000000017941 */ /* 0x000fea0003800000 */
.L_x_124:
[----:B------:R-:W-:Y:S01]  /*44c0*/  @!P1 IMAD R119, R119, R122, R19 ;  /* 0x0000007a77779224 */ /* 0x000fe200078e0213 */
[----:B------:R-:W-:Y:S01]  /*44d0*/  ISETP.GE.AND P2, PT, R131, 0x81, PT ;  /* 0x000000818300780c */ /* 0x000fe20003f46270 */
[----:B------:R-:W-:Y:S01]  /*44e0*/  BSSY B1, `(.L_x_126) ;  /* 0x000000c000017945 */ /* 0x000fe20003800000 */
[----:B------:R-:W-:Y:S02]  /*44f0*/  IADD3 R10, P5, R132, R12, RZ ;  /* 0x0000000c840a7210 */ /* 0x000fe40007fbe0ff */
[----:B------:R1:W-:Y:S01]  /*4500*/  @!P1 STG.E.U8 desc[UR36][R6.64+0x59], R119 ;  /* 0x0000597706009986 */ /* 0x0003e2000c101124 */
[----:B------:R-:W-:Y:S02]  /*4510*/  ISETP.LT.OR P1, PT, R3, 0x1, !P2 ;  /* 0x000000010300780c */ /* 0x000fe40005721670 */
[----:B0-----:R-:W-:Y:S02]  /*4520*/  IADD3.X R11, R13, R133, R15, P5, !PT ;  /* 0x000000850d0b7210 */ /* 0x001fe40002ffe40f */
[----:B------:R-:W-:-:S02]  /*4530*/  ISETP.GE.AND P0, PT, R131, 0x89, PT ;  /* 0x000000898300780c */ /* 0x000fc40003f06270 */
[----:B------:R-:W-:Y:S02]  /*4540*/  IADD3 R12, P4, P3, R20, R12, R136 ;  /* 0x0000000c140c7210 */ /* 0x000fe40007b9e088 */
[----:B------:R-:W-:-:S05]  /*4550*/  ISETP.LT.OR P5, PT, R3, 0x2, !P2 ;  /* 0x000000020300780c */ /* 0x000fca00057a1670 */
[----:B-1----:R-:W-:Y:S08]  /*4560*/  @P1 BRA `(.L_x_127) ;  /* 0x00000000000c1947 */ /* 0x002ff00003800000 */
[----:B------:R-:W3:Y:S02]  /*4570*/  LDG.E.U8 R130, desc[UR36][R10.64] ;  /* 0x000000240a827981 */ /* 0x000ee4000c1e1100 */
[----:B---3--:R-:W-:-:S05]  /*4580*/  PRMT R6, R130, 0x8880, RZ ;  /* 0x0000888082067816 */ /* 0x008fca00000000ff */
[----:B------:R-:W-:-:S07]  /*4590*/  IMAD R19, R6, R123, RZ ;  /* 0x0000007b06137224 */ /* 0x000fce00078e02ff */
.L_x_127:
[----:B------:R-:W-:Y:S05]  /*45a0*/  BSYNC B1 ;  /* 0x0000000000017941 */ /* 0x000fea0003800000 */
.L_x_126:
[----:B---3--:R-:W-:Y:S01]  /*45b0*/  @!P1 IMAD R7, R24, R122, R19 ;  /* 0x0000007a18079224 */ /* 0x008fe200078e0213 */
[----:B------:R-:W-:Y:S01]  /*45c0*/  BSSY B1, `(.L_x_128) ;  /* 0x0000007000017945 */ /* 0x000fe20003800000 */
[----:B------:R-:W-:-:S03]  /*45d0*/  IMAD.IADD R136, R15, 0x1, R137 ;  /* 0x000000010f887824 */ /* 0x000fc600078e0289 */
[----:B------:R0:W-:Y:S01]  /*45e0*/  @!P1 STG.E.U8 desc[UR36][R4.64], R7 ;  /* 0x0000000704009986 */ /* 0x0001e2000c101124 */
[----:B------:R-:W-:Y:S05]  /*45f0*/  @P5 BRA `(.L_x_129) ;  /* 0x00000000000c5947 */ /* 0x000fea0003800000 */
[----:B------:R-:W2:Y:S02]  /*4600*/  LDG.E.U8 R130, desc[UR36][R10.64+0x1] ;  /* 0x000001240a827981 */ /* 0x000ea4000c1e1100 */
[----:B--2---:R-:W-:-:S05]  /*4610*/  PRMT R6, R130, 0x8880, RZ ;  /* 0x0000888082067816 */ /* 0x004fca00000000ff */
[----:B------:R-:W-:-:S07]  /*4620*/  IMAD R19, R6, R123, RZ ;  /* 0x0000007b06137224 */ /* 0x000fce00078e02ff */
.L_x_129:
[----:B------:R-:W-:Y:S05]  /*4630*/  BSYNC B1 ;  /* 0x0000000000017941 */ /* 0x000fea0003800000 */
.L_x_128:
[----:B------:R-:W-:Y:S01]  /*4640*/  ISETP.LT.OR P1, PT, R3, 0x1, !P0 ;  /* 0x000000010300780c */ /* 0x000fe20004721670 */
[----:B------:R-:W-:Y:S01]  /*4650*/  @!P5 IMAD R25, R25, R122, R19 ;  /* 0x0000007a1919d224 */ /* 0x000fe200078e0213 */
[----:B------:R-:W-:Y:S01]  /*4660*/  BSSY B1, `(.L_x_130) ;  /* 0x000000a000017945 */ /* 0x000fe20003800000 */
[----:B------:R-:W-:Y:S02]  /*4670*/  IADD3.X R13, R121, R13, R136, P4, P3 ;  /* 0x0000000d790d7210 */ /* 0x000fe400027e6488 */
[C---:B------:R-:W-:Y:S01]  /*4680*/  ISETP.LT.OR P4, PT, R3.reuse, 0x2, !P0 ;  /* 0x000000020300780c */ /* 0x040fe20004781670 */
[----:B------:R1:W-:Y:S01]  /*4690*/  @!P5 STG.E.U8 desc[UR36][R4.64+0x1], R25 ;  /* 0x000001190400d986 */ /* 0x0003e2000c101124 */
[C---:B------:R-:W-:Y:S02]  /*46a0*/  ISETP.LT.OR P5, PT, R3.reuse, 0x9, !P2 ;  /* 0x000000090300780c */ /* 0x040fe400057a1670 */
[----:B------:R-:W-:-:S04]  /*46b0*/  ISETP.LT.OR P3, PT, R3, 0xa, !P2 ;  /* 0x0000000a0300780c */ /* 0x000fc80005761670 */
[----:B------:R-:W-:Y:S09]  /*46c0*/  @P1 BRA `(.L_x_131) ;  /* 0x00000000000c1947 */ /* 0x000ff20003800000 */
[----:B------:R-:W2:Y:S02]  /*46d0*/  LDG.E.U8 R130, desc[UR36][R12.64] ;  /* 0x000000240c827981 */ /* 0x000ea4000c1e1100 */
[----:B--2---:R-:W-:-:S05]  /*46e0*/  PRMT R6, R130, 0x8880, RZ ;  /* 0x0000888082067816 */ /* 0x004fca00000000ff */
[----:B------:R-:W-:-:S07]  /*46f0*/  IMAD R19, R6, R123, RZ ;  /* 0x0000007b06137224 */ /* 0x000fce00078e02ff */
.L_x_131:
[----:B------:R-:W-:Y:S05]  /*4700*/  BSYNC B1 ;  /* 0x0000000000017941 */ /* 0x000fea0003800000 */
.L_x_130:
[----:B0-----:R-:W-:Y:S01]  /*4710*/  @!P1 IMAD R7, R26, R122, R19 ;  /* 0x0000007a1a079224 */ /* 0x001fe200078e0213 */
[----:B------:R-:W-:Y:S04]  /*4720*/  BSSY B1, `(.L_x_132) ;  /* 0x0000006000017945 */ /* 0x000fe80003800000 */
[----:B------:R0:W-:Y:S01]  /*4730*/  @!P1 STG.E.U8 desc[UR36][R8.64], R7 ;  /* 0x0000000708009986 */ /* 0x0001e2000c101124 */
[----:B------:R-:W-:Y:S05]  /*4740*/  @P4 BRA `(.L_x_133) ;  /* 0x00000000000c4947 */ /* 0x000fea0003800000 */
[----:B------:R-:W2:Y:S02]  /*4750*/  LDG.E.U8 R130, desc[UR36][R12.64+0x1] ;  /* 0x000001240c827981 */ /* 0x000ea4000c1e1100 */
[----:B--2---:R-:W-:-:S05]  /*4760*/  PRMT R6, R130, 0x8880, RZ ;  /* 0x0000888082067816 */ /* 0x004fca00000000ff */
[----:B------:R-:W-:-:S07]  /*4770*/  IMAD R19, R6, R123, RZ ;  /* 0x0000007b06137224 */ /* 0x000fce00078e02ff */
.L_x_133:
[----:B------:R-:W-:Y:S05]  /*4780*/  BSYNC B1 ;  /* 0x0000000000017941 */ /* 0x000fea0003800000 */
.L_x_132:
[----:B------:R-:W-:Y:S01]  /*4790*/  @!P4 IMAD R27, R27, R122, R19 ;  /* 0x0000007a1b1bc224 */ /* 0x000fe200078e0213 */
[----:B------:R-:W-:Y:S04]  /*47a0*/  BSSY B1, `(.L_x_134) ;  /* 0x0000006000017945 */ /* 0x000fe80003800000 */
[----:B------:R2:W-:Y:S01]  /*47b0*/  @!P4 STG.E.U8 desc[UR36][R8.64+0x1], R27 ;  /* 0x0000011b0800c986 */ /* 0x0005e2000c101124 */
[----:B------:R-:W-:Y:S05]  /*47c0*/  @P5 BRA `(.L_x_135) ;  /* 0x00000000000c5947 */ /* 0x000fea0003800000 */
[----:B------:R-:W3:Y:S02]  /*47d0*/  LDG.E.U8 R130, desc[UR36][R10.64+0x8] ;  /* 0x000008240a827981 */ /* 0x000ee4000c1e1100 */
[----:B---3--:R-:W-:-:S05]  /*47e0*/  PRMT R6, R130, 0x8880, RZ ;  /* 0x0000888082067816 */ /* 0x008fca00000000ff */
[----:B------:R-:W-:-:S07]  /*47f0*/  IMAD R19, R6, R123, RZ ;  /* 0x0000007b06137224 */ /* 0x000fce00078e02ff */
.L_x_135:
[----:B------:R-:W-:Y:S05]  /*4800*/  BSYNC B1 ;  /* 0x0000000000017941 */ /* 0x000fea0003800000 */
.L_x_134:
[----:B0-----:R-:W-:Y:S01]  /*4810*/  @!P5 IMAD R7, R28, R122, R19 ;  /* 0x0000007a1c07d224 */ /* 0x001fe200078e0213 */
[----:B------:R-:W-:Y:S04]  /*4820*/  BSSY B1, `(.L_x_136) ;  /* 0x0000006000017945 */ /* 0x000fe80003800000 */
[----:B------:R0:W-:Y:S01]  /*4830*/  @!P5 STG.E.U8 desc[UR36][R4.64+0x8], R7 ;  /* 0x000008070400d986 */ /* 0x0001e2000c101124 */
[----:B------:R-:W-:Y:S05]  /*4840*/  @P3 BRA `(.L_x_137) ;  /* 0x00000000000c3947 */ /* 0x000fea0003800000 */
[----:B------:R-:W3:Y:S02]  /*4850*/  LDG.E.U8 R130, desc[UR36][R10.64+0x9] ;  /* 0x000009240a827981 */ /* 0x000ee4000c1e1100 */
[----:B---3--:R-:W-:-:S05]  /*4860*/  PRMT R6, R130, 0x8880, RZ ;  /* 0x0000888082067816 */ /* 0x008fca00000000ff */
[----:B------:R-:W-:-:S07]  /*4870*/  IMAD R19, R6, R123, RZ ;  /* 0x0000007b06137224 */ /* 0x000fce00078e02ff */
.L_x_137:
[----:B------:R-:W-:Y:S05]  /*4880*/  BSYNC B1 ;  /* 0x0000000000017941 */ /* 0x000fea0003800000 */
.L_x_136:
[----:B------:R-:W-:Y:S01]  /*4890*/  ISETP.LT.OR P5, PT, R3, 0x9, !P0 ;  /* 0x000000090300780c */ /* 0x000fe200047a1670 */
[----:B------:R-:W-:Y:S01]  /*48a0*/  @!P3 IMAD R29, R29, R122, R19 ;  /* 0x0000007a1d1db224 */ /* 0x000fe200078e0213 */
[----:B------:R-:W-:Y:S01]  /*48b0*/  BSSY B1, `(.L_x_138) ;  /* 0x0000009000017945 */ /* 0x000fe20003800000 */
[C---:B------:R-:W-:Y:S02]  /*48c0*/  ISETP.LT.OR P4, PT, R3.reuse, 0xa, !P0 ;  /* 0x0000000a0300780c */ /* 0x040fe40004781670 */
[C---:B------:R-:W-:Y:S01]  /*48d0*/  ISETP.LT.OR P1, PT, R3.reuse, 0x12, !P2 ;  /* 0x000000120300780c */ /* 0x040fe20005721670 */
[----:B------:R3:W-:Y:S01]  /*48e0*/  @!P3 STG.E.U8 desc[UR36][R4.64+0x9], R29 ;  /* 0x0000091d0400b986 */ /* 0x0007e2000c101124 */
[----:B------:R-:W-:-:S06]  /*48f0*/  ISETP.LT.OR P3, PT, R3, 0x11, !P2 ;  /* 0x000000110300780c */ /* 0x000fcc0005761670 */
[----:B------:R-:W-:Y:S07]  /*4900*/  @P5 BRA `(.L_x_139) ;  /* 0x00000000000c5947 */ /* 0x000fee0003800000 */
[----:B------:R-:W4:Y:S02]  /*4910*/  LDG.E.U8 R130, desc[UR36][R12.64+0x8] ;  /* 0x000008240c827981 */ /* 0x000f24000c1e1100 */
[----:B----4-:R-:W-:-:S05]  /*4920*/  PRMT R6, R130, 0x8880, RZ ;  /* 0x0000888082067816 */ /* 0x010fca00000000ff */
[----:B------:R-:W-:-:S07]  /*4930*/  IMAD R19, R6, R123, RZ ;  /* 0x0000007b06137224 */ /* 0x000fce00078e02ff */
.L_x_139:
[----:B------:R-:W-:Y:S05]  /*4940*/  BSYNC B1 ;  /* 0x0000000000017941 */ /* 0x000fea0003800000 */
.L_x_138:
[----:B0-----:R-:W-:Y:S01]  /*4950*/  @!P5 IMAD R7, R30, R122, R19 ;  /* 0x0000007a1e07d224 */ /* 0x001fe200078e0213 */
[----:B------:R-:W-:Y:S04]  /*4960*/  BSSY B1, `(.L_x_140) ;  /* 0x0000006000017945 */ /* 0x000fe80003800000 */
[----:B------:R0:W-:Y:S01]  /*4970*/  @!P5 STG.E.U8 desc[UR36][R8.64+0x8], R7 ;  /* 0x000008070800d986 */ /* 0x0001e2000c101124 */
[----:B------:R-:W-:Y:S05]  /*4980*/  @P4 BRA `(.L_x_141) ;  /* 0x00000000000c4947 */ /* 0x000fea0003800000 */
[----:B------:R-:W4:Y:S02]  /*4990*/  LDG.E.U8 R130, desc[UR36][R12.64+0x9] ;  /* 0x000009240c827981 */ /* 0x000f24000c1e1100 */
[----:B----4-:R-:W-:-:S05]  /*49a0*/  PRMT R6, R130, 0x8880, RZ ;  /* 0x0000888082067816 */ /* 0x010fca00000000ff */
[----:B------:R-:W-:-:S07]  /*49b0*/  IMAD R19, R6, R123, RZ ;  /* 0x0000007b06137224 */ /* 0x000fce00078e02ff */
.L_x_141:
[----:B------:R-:W-:Y:S05]  /*49c0*/  BSYNC B1 ;  /* 0x0000000000017941 */ /* 0x000fea0003800000 */
.L_x_140:
[----:B------:R-:W-:Y:S01]  /*49d0*/  @!P4 IMAD R31, R31, R122, R19 ;  /* 0x0000007a1f1fc224 */ /* 0x000fe200078e0213 */
[----:B------:R-:W-:Y:S04]  /*49e0*/  BSSY B1, `(.L_x_142) ;  /* 0x0000006000017945 */ /* 0x000fe80003800000 */
[----:B------:R4:W-:Y:S01]  /*49f0*/  @!P4 STG.E.U8 desc[UR36][R8.64+0x9], R31 ;  /* 0x0000091f0800c986 */ /* 0x0009e2000c101124 */
[----:B------:R-:W-:Y:S05]  /*4a00*/  @P3 BRA `(.L_x_143) ;  /* 0x00000000000c3947 */ /* 0x000fea0003800000 */
[----:B------:R-:W5:Y:S02]  /*4a10*/  LDG.E.U8 R130, desc[UR36][R10.64+0x10] ;  /* 0x000010240a827981 */ /* 0x000f64000c1e1100 */
[----:B-----5:R-:W-:-:S05]  /*4a20*/  PRMT R6, R130, 0x8880, RZ ;  /* 0x0000888082067816 */ /* 0x020fca00000000ff */
[----:B------:R-:W-:-:S07]  /*4a30*/  IMAD R19, R6, R123, RZ ;  /* 0x0000007b06137224 */ /* 0x000fce00078e02ff */
.L_x_143:
[----:B------:R-:W-:Y:S05]  /*4a40*/  BSYNC B1 ;  /* 0x0000000000017941 */ /* 0x000fea0003800000 */
.L_x_142:
[----:B0-----:R-:W-:Y:S01]  /*4a50*/  @!P3 IMAD R7, R32, R122, R19 ;  /* 0x0000007a2007b224 */ /* 0x001fe200078e0213 */
[----:B------:R-:W-:Y:S04]  /*4a60*/  BSSY B1, `(.L_x_144) ;  /* 0x0000006000017945 */ /* 0x000fe80003800000 */
[----:B------:R0:W-:Y:S01]  /*4a70*/  @!P3 STG.E.U8 desc[UR36][R4.64+0x10], R7 ;  /* 0x000010070400b986 */ /* 0x0001e2000c101124 */
[----:B------:R-:W-:Y:S05]  /*4a80*/  @P1 BRA `(.L_x_145) ;  /* 0x00000000000c1947 */ /* 0x000fea0003800000 */
[----:B------:R-:W5:Y:S02]  /*4a90*/  LDG.E.U8 R130, desc[UR36][R10.64+0x11] ;  /* 0x000011240a827981 */ /* 0x000f64000c1e1100 */
[----:B-----5:R-:W-:-:S05]  /*4aa0*/  PRMT R6, R130, 0x8880, RZ ;  /* 0x0000888082067816 */ /* 0x020fca00000000ff */
[----:B------:R-:W-:-:S07]  /*4ab0*/  IMAD R19, R6, R123, RZ ;  /* 0x0000007b06137224 */ /* 0x000fce00078e02ff */
.L_x_145:
[----:B------:R-:W-:Y:S05]  /*4ac0*/  BSYNC B1 ;  /* 0x0000000000017941 */ /* 0x000fea0003800000 */
.L_x_144:
        /* <DEDUP_REMOVED lines=11> */
.L_x_147:
[----:B------:R-:W-:Y:S05]  /*4b80*/  BSYNC B1 ;  /* 0x0000000000017941 */ /* 0x000fea0003800000 */
.L_x_146:
[----:B0-----:R-:W-:Y:S01]  /*4b90*/  @!P4 IMAD R7, R34, R122, R19 ;  /* 0x0000007a2207c224 */ /* 0x001fe200078e0213 */
[----:B------:R-:W-:Y:S04]  /*4ba0*/  BSSY B1, `(.L_x_148) ;  /* 0x0000006000017945 */ /* 0x000fe80003800000 */
[----:B------:R0:W-:Y:S01]  /*4bb0*/  @!P4 STG.E.U8 desc[UR36][R8.64+0x10], R7 ;  /* 0x000010070800c986 */ /* 0x0001e2000c101124 */
[----:B------:R-:W-:Y:S05]  /*4bc0*/  @P3 BRA `(.L_x_149) ;  /* 0x00000000000c3947 */ /* 0x000fea0003800000 */
[----:B------:R-:W5:Y:S02]  /*4bd0*/  LDG.E.U8 R130, desc[UR36][R12.64+0x11] ;  /* 0x000011240c827981 */ /* 0x000f64000c1e1100 */
[----:B-----5:R-:W-:-:S05]  /*4be0*/  PRMT R6, R130, 0x8880, RZ ;  /* 0x0000888082067816 */ /* 0x020fca00000000ff */
[----:B------:R-:W-:-:S07]  /*4bf0*/  IMAD R19, R6, R123, RZ ;  /* 0x0000007b06137224 */ /* 0x000fce00078e02ff */
.L_x_149:
[----:B------:R-:W-:Y:S05]  /*4c00*/  BSYNC B1 ;  /* 0x0000000000017941 */ /* 0x000fea0003800000 */
.L_x_148:
[----:B------:R-:W-:Y:S01]  /*4c10*/  @!P3 IMAD R35, R35, R122, R19 ;  /* 0x0000007a2323b224 */ /* 0x000fe200078e0213 */
[----:B------:R-:W-:Y:S04]  /*4c20*/  BSSY B1, `(.L_x_150) ;  /* 0x0000006000017945 */ /* 0x000fe80003800000 */
[----:B------:R0:W-:Y:S01]  /*4c30*/  @!P3 STG.E.U8 desc[UR36][R8.64+0x11], R35 ;  /* 0x000011230800b986 */ /* 0x0001e2000c101124 */
[----:B------:R-:W-:Y:S05]  /*4c40*/  @P5 BRA `(.L_x_151) ;  /* 0x00000000000c5947 */ /* 0x000fea0003800000 */
[----:B------:R-:W5:Y:S02]  /*4c50*/  LDG.E.U8 R130, desc[UR36][R10.64+0x18] ;  /* 0x000018240a827981 */ /* 0x000f64000c1e1100 */
[----:B-----5:R-:W-:-:S05]  /*4c60*/  PRMT R6, R130, 0x8880, RZ ;  /* 0x0000888082067816 */ /* 0x020fca00000000ff */
[----:B------:R-:W-:-:S07]  /*4c70*/  IMAD R19, R6, R123, RZ ;  /* 0x0000007b06137224 */ /* 0x000fce00078e02ff */
.L_x_151:
[----:B------:R-:W-:Y:S05]  /*4c80*/  BSYNC B1 ;  /* 0x0000000000017941 */ /* 0x000fea0003800000 */
.L_x_150:
[----:B0-----:R-:W-:Y:S01]  /*4c90*/  @!P5 IMAD R7, R36, R122, R19 ;  /* 0x0000007a2407d224 */ /* 0x001fe200078e0213 */
[----:B------:R-:W-:Y:S04]  /*4ca0*/  BSSY B1, `(.L_x_152) ;  /* 0x0000006000017945 */ /* 0x000fe80003800000 */
[----:B------:R0:W-:Y:S01]  /*4cb0*/  @!P5 STG.E.U8 desc[UR36][R4.64+0x18], R7 ;  /* 0x000018070400d986 */ /* 0x0001e2000c101124 */
[----:B------:R-:W-:Y:S05]  /*4cc0*/  @P1 BRA `(.L_x_153) ;  /* 0x00000000000c1947 */ /* 0x000fea0003800000 */
[----:B------:R-:W5:Y:S02]  /*4cd0*/  LDG.E.U8 R130, desc[UR36][R10.64+0x19] ;  /* 0x000019240a827981 */ /* 0x000f64000c1e1100 */
[----:B-----5:R-:W-:-:S05]  /*4ce0*/  PRMT R6, R130, 0x8880, RZ ;  /* 0x0000888082067816 */ /* 0x020fca00000000ff */
[----:B------:R-:W-:-:S07]  /*4cf0*/  IMAD R19, R6, R123, RZ ;  /* 0x0000007b06137224 */ /* 0x000fce00078e02ff */
.L_x_153:
[----:B------:R-:W-:Y:S05]  /*4d00*/  BSYNC B1 ;  /* 0x0000000000017941 */ /* 0x000fea0003800000 */
.L_x_152:
        /* <DEDUP_REMOVED lines=11> */
.L_x_155:
[----:B------:R-:W-:Y:S05]  /*4dc0*/  BSYNC B1 ;  /* 0x0000000000017941 */ /* 0x000fea0003800000 */
.L_x_154:
[----:B0-----:R-:W-:Y:S01]  /*4dd0*/  @!P4 IMAD R7, R38, R122, R19 ;  /* 0x0000007a2607c224 */ /* 0x001fe200078e0213 */
[----:B------:R-:W-:Y:S04]  /*4de0*/  BSSY B1, `(.L_x_156) ;  /* 0x0000006000017945 */ /* 0x000fe80003800000 */
[----:B------:R0:W-:Y:S01]  /*4df0*/  @!P4 STG.E.U8 desc[UR36][R8.64+0x18], R7 ;  /* 0x000018070800c986 */ /* 0x0001e2000c101124 */
[----:B------:R-:W-:Y:S05]  /*4e00*/  @P3 BRA `(.L_x_157) ;  /* 0x00000000000c3947 */ /* 0x000fea0003800000 */
[----:B------:R-:W5:Y:S02]  /*4e10*/  LDG.E.U8 R130, desc[UR36][R12.64+0x19] ;  /* 0x000019240c827981 */ /* 0x000f64000c1e1100 */
[----:B-----5:R-:W-:-:S05]  /*4e20*/  PRMT R6, R130, 0x8880, RZ ;  /* 0x0000888082067816 */ /* 0x020fca00000000ff */
[----:B------:R-:W-:-:S07]  /*4e30*/  IMAD R19, R6, R123, RZ ;  /* 0x0000007b06137224 */ /* 0x000fce00078e02ff */
.L_x_157:
[----:B------:R-:W-:Y:S05]  /*4e40*/  BSYNC B1 ;  /* 0x0000000000017941 */ /* 0x000fea0003800000 */
.L_x_156:
[----:B------:R-:W-:Y:S01]  /*4e50*/  @!P3 IMAD R39, R39, R122, R19 ;  /* 0x0000007a2727b224 */ /* 0x000fe200078e0213 */
[----:B------:R-:W-:Y:S04]  /*4e60*/  BSSY B1, `(.L_x_158) ;  /* 0x0000006000017945 */ /* 0x000fe80003800000 */
[----:B------:R0:W-:Y:S01]  /*4e70*/  @!P3 STG.E.U8 desc[UR36][R8.64+0x19], R39 ;  /* 0x000019270800b986 */ /* 0x0001e2000c101124 */
[----:B------:R-:W-:Y:S05]  /*4e80*/  @P5 BRA `(.L_x_159) ;  /* 0x00000000000c5947 */ /* 0x000fea0003800000 */
[----:B------:R-:W5:Y:S02]  /*4e90*/  LDG.E.U8 R130, desc[UR36][R10.64+0x20] ;  /* 0x000020240a827981 */ /* 0x000f64000c1e1100 */
[----:B-----5:R-:W-:-:S05]  /*4ea0*/  PRMT R6, R130, 0x8880, RZ ;  /* 0x0000888082067816 */ /* 0x020fca00000000ff */
[----:B------:R-:W-:-:S07]  /*4eb0*/  IMAD R19, R6, R123, RZ ;  /* 0x0000007b06137224 */ /* 0x000fce00078e02ff */
.L_x_159:
[----:B------:R-:W-:Y:S05]  /*4ec0*/  BSYNC B1 ;  /* 0x0000000000017941 */ /* 0x000fea0003800000 */
.L_x_158:
[----:B0-----:R-:W-:Y:S01]  /*4ed0*/  @!P5 IMAD R7, R40, R122, R19 ;  /* 0x0000007a2807d224 */ /* 0x001fe200078e0213 */
[----:B------:R-:W-:Y:S04]  /*4ee0*/  BSSY B1, `(.L_x_160) ;  /* 0x0000006000017945 */ /* 0x000fe80003800000 */
[----:B------:R0:W-:Y:S01]  /*4ef0*/  @!P5 STG.E.U8 desc[UR36][R4.64+0x20], R7 ;  /* 0x000020070400d986 */ /* 0x0001e2000c101124 */
[----:B------:R-:W-:Y:S05]  /*4f00*/  @P1 BRA `(.L_x_161) ;  /* 0x00000000000c1947 */ /* 0x000fea0003800000 */
[----:B------:R-:W5:Y:S02]  /*4f10*/  LDG.E.U8 R130, desc[UR36][R10.64+0x21] ;  /* 0x000021240a827981 */ /* 0x000f64000c1e1100 */
[----:B-----5:R-:W-:-:S05]  /*4f20*/  PRMT R6, R130, 0x8880, RZ ;  /* 0x0000888082067816 */ /* 0x020fca00000000ff */
[----:B------:R-:W-:-:S07]  /*4f30*/  IMAD R19, R6, R123, RZ ;  /* 0x0000007b06137224 */ /* 0x000fce00078e02ff */
.L_x_161:
[----:B------:R-:W-:Y:S05]  /*4f40*/  BSYNC B1 ;  /* 0x0000000000017941 */ /* 0x000fea0003800000 */
.L_x_160:
        /* <DEDUP_REMOVED lines=11> */
.L_x_163:
[----:B------:R-:W-:Y:S05]  /*5000*/  BSYNC B1 ;  /* 0x0000000000017941 */ /* 0x000fea0003800000 */
.L_x_162:
[----:B0-----:R-:W-:Y:S01]  /*5010*/  @!P4 IMAD R7, R42, R122, R19 ;  /* 0x0000007a2a07c224 */ /* 0x001fe200078e0213 */
[----:B------:R-:W-:Y:S04]  /*5020*/  BSSY B1, `(.L_x_164) ;  /* 0x0000006000017945 */ /* 0x000fe80003800000 */
[----:B------:R0:W-:Y:S01]  /*5030*/  @!P4 STG.E.U8 desc[UR36][R8.64+0x20], R7 ;  /* 0x000020070800c986 */ /* 0x0001e2000c101124 */
[----:B------:R-:W-:Y:S05]  /*5040*/  @P3 BRA `(.L_x_165) ;  /* 0x00000000000c3947 */ /* 0x000fea0003800000 */
[----:B------:R-:W5:Y:S02]  /*5050*/  LDG.E.U8 R130, desc[UR36][R12.64+0x21] ;  /* 0x000021240c827981 */ /* 0x000f64000c1e1100 */
[----:B-----5:R-:W-:-:S05]  /*5060*/  PRMT R6, R130, 0x8880, RZ ;  /* 0x0000888082067816 */ /* 0x020fca00000000ff */
[----:B------:R-:W-:-:S07]  /*5070*/  IMAD R19, R6, R123, RZ ;  /* 0x0000007b06137224 */ /* 0x000fce00078e02ff */
.L_x_165:
[----:B------:R-:W-:Y:S05]  /*5080*/  BSYNC B1 ;  /* 0x0000000000017941 */ /* 0x000fea0003800000 */
.L_x_164:
[----:B------:R-:W-:Y:S01]  /*5090*/  @!P3 IMAD R43, R43, R122, R19 ;  /* 0x0000007a2b2bb224 */ /* 0x000fe200078e0213 */
[----:B------:R-:W-:Y:S04]  /*50a0*/  BSSY B1, `(.L_x_166) ;  /* 0x0000006000017945 */ /* 0x000fe80003800000 */
[----:B------:R0:W-:Y:S01]  /*50b0*/  @!P3 STG.E.U8 desc[UR36][R8.64+0x21], R43 ;  /* 0x0000212b0800b986 */ /* 0x0001e2000c101124 */
[----:B------:R-:W-:Y:S05]  /*50c0*/  @P5 BRA `(.L_x_167) ;  /* 0x00000000000c5947 */ /* 0x000fea0003800000 */
[----:B------:R-:W5:Y:S02]  /*50d0*/  LDG.E.U8 R130, desc[UR36][R10.64+0x28] ;  /* 0x000028240a827981 */ /* 0x000f64000c1e1100 */
[----:B-----5:R-:W-:-:S05]  /*50e0*/  PRMT R6, R130, 0x8880, RZ ;  /* 0x0000888082067816 */ /* 0x020fca00000000ff */
[----:B------:R-:W-:-:S07]  /*50f0*/  IMAD R19, R6, R123, RZ ;  /* 0x0000007b06137224 */ /* 0x000fce00078e02ff */
.L_x_167:
[----:B------:R-:W-:Y:S05]  /*5100*/  BSYNC B1 ;  /* 0x0000000000017941 */ /* 0x000fea0003800000 */
.L_x_166:
[----:B0-----:R-:W-:Y:S01]  /*5110*/  @!P5 IMAD R7, R44, R122, R19 ;  /* 0x0000007a2c07d224 */ /* 0x001fe200078e0213 */
[----:B------:R-:W-:Y:S04]  /*5120*/  BSSY B1, `(.L_x_168) ;  /* 0x0000006000017945 */ /* 0x000fe80003800000 */
[----:B------:R0:W-:Y:S01]  /*5130*/  @!P5 STG.E.U8 desc[UR36][R4.64+0x28], R7 ;  /* 0x000028070400d986 */ /* 0x0001e2000c101124 */
[----:B------:R-:W-:Y:S05]  /*5140*/  @P1 BRA `(.L_x_169) ;  /* 0x00000000000c1947 */ /* 0x000fea0003800000 */
[----:B------:R-:W5:Y:S02]  /*5150*/  LDG.E.U8 R130, desc[UR36][R10.64+0x29] ;  /* 0x000029240a827981 */ /* 0x000f64000c1e1100 */
[----:B-----5:R-:W-:-:S05]  /*5160*/  PRMT R6, R130, 0x8880, RZ ;  /* 0x0000888082067816 */ /* 0x020fca00000000ff */
[----:B------:R-:W-:-:S07]  /*5170*/  IMAD R19, R6, R123, RZ ;  /* 0x0000007b06137224 */ /* 0x000fce00078e02ff */
.L_x_169:
[----:B------:R-:W-:Y:S05]  /*5180*/  BSYNC B1 ;  /* 0x0000000000017941 */ /* 0x000fea0003800000 */
.L_x_168:
        /* <DEDUP_REMOVED lines=11> */
.L_x_171:
[----:B------:R-:W-:Y:S05]  /*5240*/  BSYNC B1 ;  /* 0x0000000000017941 */ /* 0x000fea0003800000 */
.L_x_170:
[----:B0-----:R-:W-:Y:S01]  /*5250*/  @!P4 IMAD R7, R46, R122, R19 ;  /* 0x0000007a2e07c224 */ /* 0x001fe200078e0213 */
[----:B------:R-:W-:Y:S04]  /*5260*/  BSSY B1, `(.L_x_172) ;  /* 0x0000006000017945 */ /* 0x000fe80003800000 */
[----:B------:R0:W-:Y:S01]  /*5270*/  @!P4 STG.E.U8 desc[UR36][R8.64+0x28], R7 ;  /* 0x000028070800c986 */ /* 0x0001e2000c101124 */
[----:B------:R-:W-:Y:S05]  /*5280*/  @P3 BRA `(.L_x_173) ;  /* 0x00000000000c3947 */ /* 0x000fea0003800000 */
[----:B------:R-:W5:Y:S02]  /*5290*/  LDG.E.U8 R130, desc[UR36][R12.64+0x29] ;  /* 0x000029240c827981 */ /* 0x000f64000c1e1100 */
[----:B-----5:R-:W-:-:S05]  /*52a0*/  PRMT R6, R130, 0x8880, RZ ;  /* 0x0000888082067816 */ /* 0x020fca00000000ff */
[----:B------:R-:W-:-:S07]  /*52b0*/  IMAD R19, R6, R123, RZ ;  /* 0x0000007b06137224 */ /* 0x000fce00078e02ff */
.L_x_173:
[----:B------:R-:W-:Y:S05]  /*52c0*/  BSYNC B1 ;  /* 0x0000000000017941 */ /* 0x000fea0003800000 */
.L_x_172:
[----:B------:R-:W-:Y:S01]  /*52d0*/  @!P3 IMAD R47, R47, R122, R19 ;  /* 0x0000007a2f2fb224 */ /* 0x000fe200078e0213 */
[----:B------:R-:W-:Y:S04]  /*52e0*/  BSSY B1, `(.L_x_174) ;  /* 0x0000006000017945 */ /* 0x000fe80003800000 */
[----:B------:R0:W-:Y:S01]  /*52f0*/  @!P3 STG.E.U8 desc[UR36][R8.64+0x29], R47 ;  /* 0x0000292f0800b986 */ /* 0x0001e2000c101124 */
[----:B------:R-:W-:Y:S05]  /*5300*/  @P5 BRA `(.L_x_175) ;  /* 0x00000000000c5947 */ /* 0x000fea0003800000 */
[----:B------:R-:W5:Y:S02]  /*5310*/  LDG.E.U8 R130, desc[UR36][R10.64+0x30] ;  /* 0x000030240a827981 */ /* 0x000f64000c1e1100 */
[----:B-----5:R-:W-:-:S05]  /*5320*/  PRMT R6, R130, 0x8880, RZ ;  /* 0x0000888082067816 */ /* 0x020fca00000000ff */
[----:B------:R-:W-:-:S07]  /*5330*/  IMAD R19, R6, R123, RZ ;  /* 0x0000007b06137224 */ /* 0x000fce00078e02ff */
.L_x_175:
[----:B------:R-:W-:Y:S05]  /*5340*/  BSYNC B1 ;  /* 0x0000000000017941 */ /* 0x000fea0003800000 */
.L_x_174:
[----:B0-----:R-:W-:Y:S01]  /*5350*/  @!P5 IMAD R7, R48, R122, R19 ;  /* 0x0000007a3007d224 */ /* 0x001fe200078e0213 */
[----:B------:R-:W-:Y:S04]  /*5360*/  BSSY B1, `(.L_x_176) ;  /* 0x0000006000017945 */ /* 0x000fe80003800000 */
[----:B------:R0:W-:Y:S01]  /*5370*/  @!P5 STG.E.U8 desc[UR36][R4.64+0x30], R7 ;  /* 0x000030070400d986 */ /* 0x0001e2000c101124 */
[----:B------:R-:W-:Y:S05]  /*5380*/  @P1 BRA `(.L_x_177) ;  /* 0x00000000000c1947 */ /* 0x000fea0003800000 */
[----:B------:R-:W5:Y:S02]  /*5390*/  LDG.E.U8 R130, desc[UR36][R10.64+0x31] ;  /* 0x000031240a827981 */ /* 0x000f64000c1e1100 */
[----:B-----5:R-:W-:-:S05]  /*53a0*/  PRMT R6, R130, 0x8880, RZ ;  /* 0x0000888082067816 */ /* 0x020fca00000000ff */
[----:B------:R-:W-:-:S07]  /*53b0*/  IMAD R19, R6, R123, RZ ;  /* 0x0000007b06137224 */ /* 0x000fce00078e02ff */
.L_x_177:
[----:B------:R-:W-:Y:S05]  /*53c0*/  BSYNC B1 ;  /* 0x0000000000017941 */ /* 0x000fea0003800000 */
.L_x_176:
        /* <DEDUP_REMOVED lines=11> */
.L_x_179:
[----:B------:R-:W-:Y:S05]  /*5480*/  BSYNC B1 ;  /* 0x0000000000017941 */ /* 0x000fea0003800000 */
.L_x_178:
[----:B0-----:R-:W-:Y:S01]  /*5490*/  @!P4 IMAD R7, R50, R122, R19 ;  /* 0x0000007a3207c224 */ /* 0x001fe200078e0213 */
[----:B------:R-:W-:Y:S04]  /*54a0*/  BSSY B1, `(.L_x_180) ;  /* 0x0000006000017945 */ /* 0x000fe80003800000 */
[----:B------:R0:W-:Y:S01]  /*54b0*/  @!P4 STG.E.U8 desc[UR36][R8.64+0x30], R7 ;  /* 0x000030070800c986 */ /* 0x0001e2000c101124 */
[----:B------:R-:W-:Y:S05]  /*54c0*/  @P3 BRA `(.L_x_181) ;  /* 0x00000000000c3947 */ /* 0x000fea0003800000 */
[----:B------:R-:W5:Y:S02]  /*54d0*/  LDG.E.U8 R130, desc[UR36][R12.64+0x31] ;  /* 0x000031240c827981 */ /* 0x000f64000c1e1100 */
[----:B-----5:R-:W-:-:S05]  /*54e0*/  PRMT R6, R130, 0x8880, RZ ;  /* 0x0000888082067816 */ /* 0x020fca00000000ff */
[----:B------:R-:W-:-:S07]  /*54f0*/  IMAD R19, R6, R123, RZ ;  /* 0x0000007b06137224 */ /* 0x000fce00078e02ff */
.L_x_181:
[----:B------:R-:W-:Y:S05]  /*5500*/  BSYNC B1 ;  /* 0x0000000000017941 */ /* 0x000fea0003800000 */
.L_x_180:
[----:B------:R-:W-:Y:S01]  /*5510*/  @!P3 IMAD R51, R51, R122, R19 ;  /* 0x0000007a3333b224 */ /* 0x000fe200078e0213 */
[----:B------:R-:W-:Y:S04]  /*5520*/  BSSY B1, `(.L_x_182) ;  /* 0x0000006000017945 */ /* 0x000fe80003800000 */
[----:B------:R0:W-:Y:S01]  /*5530*/  @!P3 STG.E.U8 desc[UR36][R8.64+0x31], R51 ;  /* 0x000031330800b986 */ /* 0x0001e2000c101124 */
[----:B------:R-:W-:Y:S05]  /*5540*/  @P5 BRA `(.L_x_183) ;  /* 0x00000000000c5947 */ /* 0x000fea0003800000 */
[----:B------:R-:W5:Y:S02]  /*5550*/  LDG.E.U8 R130, desc[UR36][R10.64+0x38] ;  /* 0x000038240a827981 */ /* 0x000f64000c1e1100 */
[----:B-----5:R-:W-:-:S05]  /*5560*/  PRMT R6, R130, 0x8880, RZ ;  /* 0x0000888082067816 */ /* 0x020fca00000000ff */
[----:B------:R-:W-:-:S07]  /*5570*/  IMAD R19, R6, R123, RZ ;  /* 0x0000007b06137224 */ /* 0x000fce00078e02ff */
.L_x_183:
[----:B------:R-:W-:Y:S05]  /*5580*/  BSYNC B1 ;  /* 0x0000000000017941 */ /* 0x000fea0003800000 */
.L_x_182:
[----:B0-----:R-:W-:Y:S01]  /*5590*/  @!P5 IMAD R7, R52, R122, R19 ;  /* 0x0000007a3407d224 */ /* 0x001fe200078e0213 */
[----:B------:R-:W-:Y:S04]  /*55a0*/  BSSY B1, `(.L_x_184) ;  /* 0x0000006000017945 */ /* 0x000fe80003800000 */
[----:B------:R0:W-:Y:S01]  /*55b0*/  @!P5 STG.E.U8 desc[UR36][R4.64+0x38], R7 ;  /* 0x000038070400d986 */ /* 0x0001e2000c101124 */
[----:B------:R-:W-:Y:S05]  /*55c0*/  @P1 BRA `(.L_x_185) ;  /* 0x00000000000c1947 */ /* 0x000fea0003800000 */
[----:B------:R-:W5:Y:S02]  /*55d0*/  LDG.E.U8 R130, desc[UR36][R10.64+0x39] ;  /* 0x000039240a827981 */ /* 0x000f64000c1e1100 */
[----:B-----5:R-:W-:-:S05]  /*55e0*/  PRMT R6, R130, 0x8880, RZ ;  /* 0x0000888082067816 */ /* 0x020fca00000000ff */
[----:B------:R-:W-:-:S07]  /*55f0*/  IMAD R19, R6, R123, RZ ;  /* 0x0000007b06137224 */ /* 0x000fce00078e02ff */
.L_x_185:
[----:B------:R-:W-:Y:S05]  /*5600*/  BSYNC B1 ;  /* 0x0000000000017941 */ /* 0x000fea0003800000 */
.L_x_184:
        /* <DEDUP_REMOVED lines=11> */
.L_x_187:
[----:B------:R-:W-:Y:S05]  /*56c0*/  BSYNC B1 ;  /* 0x0000000000017941 */ /* 0x000fea0003800000 */
.L_x_186:
[----:B0-----:R-:W-:Y:S01]  /*56d0*/  @!P4 IMAD R7, R54, R122, R19 ;  /* 0x0000007a3607c224 */ /* 0x001fe200078e0213 */
[----:B------:R-:W-:Y:S04]  /*56e0*/  BSSY B1, `(.L_x_188) ;  /* 0x0000006000017945 */ /* 0x000fe80003800000 */
[----:B------:R0:W-:Y:S01]  /*56f0*/  @!P4 STG.E.U8 desc[UR36][R8.64+0x38], R7 ;  /* 0x000038070800c986 */ /* 0x0001e2000c101124 */
[----:B------:R-:W-:Y:S05]  /*5700*/  @P3 BRA `(.L_x_189) ;  /* 0x00000000000c3947 */ /* 0x000fea0003800000 */
[----:B------:R-:W5:Y:S02]  /*5710*/  LDG.E.U8 R130, desc[UR36][R12.64+0x39] ;  /* 0x000039240c827981 */ /* 0x000f64000c1e1100 */
[----:B-----5:R-:W-:-:S05]  /*5720*/  PRMT R6, R130, 0x8880, RZ ;  /* 0x0000888082067816 */ /* 0x020fca00000000ff */
[----:B------:R-:W-:-:S07]  /*5730*/  IMAD R19, R6, R123, RZ ;  /* 0x0000007b06137224 */ /* 0x000fce00078e02ff */
.L_x_189:
[----:B------:R-:W-:Y:S05]  /*5740*/  BSYNC B1 ;  /* 0x0000000000017941 */ /* 0x000fea0003800000 */
.L_x_188:
[----:B------:R-:W-:Y:S01]  /*5750*/  @!P3 IMAD R55, R55, R122, R19 ;  /* 0x0000007a3737b224 */ /* 0x000fe200078e0213 */
[----:B------:R-:W-:Y:S04]  /*5760*/  BSSY B1, `(.L_x_190) ;  /* 0x0000006000017945 */ /* 0x000fe80003800000 */
[----:B------:R0:W-:Y:S01]  /*5770*/  @!P3 STG.E.U8 desc[UR36][R8.64+0x39], R55 ;  /* 0x000039370800b986 */ /* 0x0001e2000c101124 */
[----:B------:R-:W-:Y:S05]  /*5780*/  @P5 BRA `(.L_x_191) ;  /* 0x00000000000c5947 */ /* 0x000fea0003800000 */
[----:B------:R-:W5:Y:S02]  /*5790*/  LDG.E.U8 R130, desc[UR36][R10.64+0x40] ;  /* 0x000040240a827981 */ /* 0x000f64000c1e1100 */
[----:B-----5:R-:W-:-:S05]  /*57a0*/  PRMT R6, R130, 0x8880, RZ ;  /* 0x0000888082067816 */ /* 0x020fca00000000ff */
[----:B------:R-:W-:-:S07]  /*57b0*/  IMAD R19, R6, R123, RZ ;  /* 0x0000007b06137224 */ /* 0x000fce00078e02ff */
.L_x_191:
[----:B------:R-:W-:Y:S05]  /*57c0*/  BSYNC B1 ;  /* 0x0000000000017941 */ /* 0x000fea0003800000 */
.L_x_190:
[----:B0-----:R-:W-:Y:S01]  /*57d0*/  @!P5 IMAD R7, R56, R122, R19 ;  /* 0x0000007a3807d224 */ /* 0x001fe200078e0213 */
[----:B------:R-:W-:Y:S04]  /*57e0*/  BSSY B1, `(.L_x_192) ;  /* 0x0000006000017945 */ /* 0x000fe80003800000 */
[----:B------:R0:W-:Y:S01]  /*57f0*/  @!P5 STG.E.U8 desc[UR36][R4.64+0x40], R7 ;  /* 0x000040070400d986 */ /* 0x0001e2000c101124 */
[----:B------:R-:W-:Y:S05]  /*5800*/  @P1 BRA `(.L_x_193) ;  /* 0x00000000000c1947 */ /* 0x000fea0003800000 */
[----:B------:R-:W5:Y:S02]  /*5810*/  LDG.E.U8 R130, desc[UR36][R10.64+0x41] ;  /* 0x000041240a827981 */ /* 0x000f64000c1e1100 */
[----:B-----5:R-:W-:-:S05]  /*5820*/  PRMT R6, R130, 0x8880, RZ ;  /* 0x0000888082067816 */ /* 0x020fca00000000ff */
[----:B------:R-:W-:-:S07]  /*5830*/  IMAD R19, R6, R123, RZ ;  /* 0x0000007b06137224 */ /* 0x000fce00078e02ff */
.L_x_193:
[----:B------:R-:W-:Y:S05]  /*5840*/  BSYNC B1 ;  /* 0x0000000000017941 */ /* 0x000fea0003800000 */
.L_x_192:
        /* <DEDUP_REMOVED lines=11> */
.L_x_195:
[----:B------:R-:W-:Y:S05]  /*5900*/  BSYNC B1 ;  /* 0x0000000000017941 */ /* 0x000fea0003800000 */
.L_x_194:
[----:B0-----:R-:W-:Y:S01]  /*5910*/  @!P4 IMAD R7, R58, R122, R19 ;  /* 0x0000007a3a07c224 */ /* 0x001fe200078e0213 */
[----:B------:R-:W-:Y:S04]  /*5920*/  BSSY B1, `(.L_x_196) ;  /* 0x0000006000017945 */ /* 0x000fe80003800000 */
[----:B------:R0:W-:Y:S01]  /*5930*/  @!P4 STG.E.U8 desc[UR36][R8.64+0x40], R7 ;  /* 0x000040070800c986 */ /* 0x0001e2000c101124 */
[----:B------:R-:W-:Y:S05]  /*5940*/  @P3 BRA `(.L_x_197) ;  /* 0x00000000000c3947 */ /* 0x000fea0003800000 */
[----:B------:R-:W5:Y:S02]  /*5950*/  LDG.E.U8 R130, desc[UR36][R12.64+0x41] ;  /* 0x000041240c827981 */ /* 0x000f64000c1e1100 */
[----:B-----5:R-:W-:-:S05]  /*5960*/  PRMT R6, R130, 0x8880, RZ ;  /* 0x0000888082067816 */ /* 0x020fca00000000ff */
[----:B------:R-:W-:-:S07]  /*5970*/  IMAD R19, R6, R123, RZ ;  /* 0x0000007b06137224 */ /* 0x000fce00078e02ff */
.L_x_197:
[----:B------:R-:W-:Y:S05]  /*5980*/  BSYNC B1 ;  /* 0x0000000000017941 */ /* 0x000fea0003800000 */
.L_x_196:
[----:B------:R-:W-:Y:S01]  /*5990*/  @!P3 IMAD R59, R59, R122, R19 ;  /* 0x0000007a3b3bb224 */ /* 0x000fe200078e0213 */
[----:B------:R-:W-:Y:S04]  /*59a0*/  BSSY B1, `(.L_x_198) ;  /* 0x0000006000017945 */ /* 0x000fe80003800000 */
[----:B------:R0:W-:Y:S01]  /*59b0*/  @!P3 STG.E.U8 desc[UR36][R8.64+0x41], R59 ;  /* 0x0000413b0800b986 */ /* 0x0001e2000c101124 */
[----:B------:R-:W-:Y:S05]  /*59c0*/  @P5 BRA `(.L_x_199) ;  /* 0x00000000000c5947 */ /* 0x000fea0003800000 */
[----:B------:R-:W5:Y:S02]  /*59d0*/  LDG.E.U8 R130, desc[UR36][R10.64+0x48] ;  /* 0x000048240a827981 */ /* 0x000f64000c1e1100 */
[----:B-----5:R-:W-:-:S05]  /*59e0*/  PRMT R6, R130, 0x8880, RZ ;  /* 0x0000888082067816 */ /* 0x020fca00000000ff */
[----:B------:R-:W-:-:S07]  /*59f0*/  IMAD R19, R6, R123, RZ ;  /* 0x0000007b06137224 */ /* 0x000fce00078e02ff */
.L_x_199:
[----:B------:R-:W-:Y:S05]  /*5a00*/  BSYNC B1 ;  /* 0x0000000000017941 */ /* 0x000fea0003800000 */
.L_x_198:
[----:B0-----:R-:W-:Y:S01]  /*5a10*/  @!P5 IMAD R7, R60, R122, R19 ;  /* 0x0000007a3c07d224 */ /* 0x001fe200078e0213 */
[----:B------:R-:W-:Y:S04]  /*5a20*/  BSSY B1, `(.L_x_200) ;  /* 0x0000006000017945 */ /* 0x000fe80003800000 */
[----:B------:R0:W-:Y:S01]  /*5a30*/  @!P5 STG.E.U8 desc[UR36][R4.64+0x48], R7 ;  /* 0x000048070400d986 */ /* 0x0001e2000c101124 */
[----:B------:R-:W-:Y:S05]  /*5a40*/  @P1 BRA `(.L_x_201) ;  /* 0x00000000000c1947 */ /* 0x000fea0003800000 */
[----:B------:R-:W5:Y:S02]  /*5a50*/  LDG.E.U8 R130, desc[UR36][R10.64+0x49] ;  /* 0x000049240a827981 */ /* 0x000f64000c1e1100 */
[----:B-----5:R-:W-:-:S05]  /*5a60*/  PRMT R6, R130, 0x8880, RZ ;  /* 0x0000888082067816 */ /* 0x020fca00000000ff */
[----:B------:R-:W-:-:S07]  /*5a70*/  IMAD R19, R6, R123, RZ ;  /* 0x0000007b06137224 */ /* 0x000fce00078e02ff */
.L_x_201:
[----:B------:R-:W-:Y:S05]  /*5a80*/  BSYNC B1 ;  /* 0x0000000000017941 */ /* 0x000fea0003800000 */
.L_x_200:
        /* <DEDUP_REMOVED lines=11> */
.L_x_203:
[----:B------:R-:W-:Y:S05]  /*5b40*/  BSYNC B1 ;  /* 0x0000000000017941 */ /* 0x000fea0003800000 */
.L_x_202:
[----:B0-----:R-:W-:Y:S01]  /*5b50*/  @!P4 IMAD R7, R62, R122, R19 ;  /* 0x0000007a3e07c224 */ /* 0x001fe200078e0213 */
[----:B------:R-:W-:Y:S04]  /*5b60*/  BSSY B1, `(.L_x_204) ;  /* 0x0000006000017945 */ /* 0x000fe80003800000 */
[----:B------:R0:W-:Y:S01]  /*5b70*/  @!P4 STG.E.U8 desc[UR36][R8.64+0x48], R7 ;  /* 0x000048070800c986 */ /* 0x0001e2000c101124 */
[----:B------:R-:W-:Y:S05]  /*5b80*/  @P3 BRA `(.L_x_205) ;  /* 0x00000000000c3947 */ /* 0x000fea0003800000 */
[----:B------:R-:W5:Y:S02]  /*5b90*/  LDG.E.U8 R130, desc[UR36][R12.64+0x49] ;  /* 0x000049240c827981 */ /* 0x000f64000c1e1100 */
[----:B-----5:R-:W-:-:S05]  /*5ba0*/  PRMT R6, R130, 0x8880, RZ ;  /* 0x0000888082067816 */ /* 0x020fca00000000ff */
[----:B------:R-:W-:-:S07]  /*5bb0*/  IMAD R19, R6, R123, RZ ;  /* 0x0000007b06137224 */ /* 0x000fce00078e02ff */
.L_x_205:
[----:B------:R-:W-:Y:S05]  /*5bc0*/  BSYNC B1 ;  /* 0x0000000000017941 */ /* 0x000fea0003800000 */
.L_x_204:
[----:B------:R-:W-:Y:S01]  /*5bd0*/  @!P3 IMAD R63, R63, R122, R19 ;  /* 0x0000007a3f3fb224 */ /* 0x000fe200078e0213 */
[----:B------:R-:W-:Y:S04]  /*5be0*/  BSSY B1, `(.L_x_206) ;  /* 0x0000006000017945 */ /* 0x000fe80003800000 */
[----:B------:R0:W-:Y:S01]  /*5bf0*/  @!P3 STG.E.U8 desc[UR36][R8.64+0x49], R63 ;  /* 0x0000493f0800b986 */ /* 0x0001e2000c101124 */
[----:B------:R-:W-:Y:S05]  /*5c00*/  @P5 BRA `(.L_x_207) ;  /* 0x00000000000c5947 */ /* 0x000fea0003800000 */
[----:B------:R-:W5:Y:S02]  /*5c10*/  LDG.E.U8 R130, desc[UR36][R10.64+0x50] ;  /* 0x000050240a827981 */ /* 0x000f64000c1e1100 */
[----:B-----5:R-:W-:-:S05]  /*5c20*/  PRMT R6, R130, 0x8880, RZ ;  /* 0x0000888082067816 */ /* 0x020fca00000000ff */
[----:B------:R-:W-:-:S07]  /*5c30*/  IMAD R19, R6, R123, RZ ;  /* 0x0000007b06137224 */ /* 0x000fce00078e02ff */
.L_x_207:
[----:B------:R-:W-:Y:S05]  /*5c40*/  BSYNC B1 ;  /* 0x0000000000017941 */ /* 0x000fea0003800000 */
.L_x_206:
[----:B0-----:R-:W-:Y:S01]  /*5c50*/  @!P5 IMAD R7, R64, R122, R19 ;  /* 0x0000007a4007d224 */ /* 0x001fe200078e0213 */
[----:B------:R-:W-:Y:S04]  /*5c60*/  BSSY B1, `(.L_x_208) ;  /* 0x0000006000017945 */ /* 0x000fe80003800000 */
[----:B------:R0:W-:Y:S01]  /*5c70*/  @!P5 STG.E.U8 desc[UR36][R4.64+0x50], R7 ;  /* 0x000050070400d986 */ /* 0x0001e2000c101124 */
[----:B------:R-:W-:Y:S05]  /*5c80*/  @P1 BRA `(.L_x_209) ;  /* 0x00000000000c1947 */ /* 0x000fea0003800000 */
[----:B------:R-:W5:Y:S02]  /*5c90*/  LDG.E.U8 R130, desc[UR36][R10.64+0x51] ;  /* 0x000051240a827981 */ /* 0x000f64000c1e1100 */
[----:B-----5:R-:W-:-:S05]  /*5ca0*/  PRMT R6, R130, 0x8880, RZ ;  /* 0x0000888082067816 */ /* 0x020fca00000000ff */
[----:B------:R-:W-:-:S07]  /*5cb0*/  IMAD R19, R6, R123, RZ ;  /* 0x0000007b06137224 */ /* 0x000fce00078e02ff */
.L_x_209:
[----:B------:R-:W-:Y:S05]  /*5cc0*/  BSYNC B1 ;  /* 0x0000000000017941 */ /* 0x000fea0003800000 */
.L_x_208:
[----:B------:R-:W-:Y:S01]  /*5cd0*/  ISETP.LT.OR P4, PT, R3, 0x51, !P0 ;  /* 0x000000510300780c */ /* 0x000fe20004781670 */
[----:B------:R-:W-:Y:S01]  /*5ce0*/  @!P1 IMAD R65, R65, R122, R19 ;  /* 0x0000007a41419224 */ /* 0x000fe200078e0213 */
[----:B------:R-:W-:Y:S01]  /*5cf0*/  BSSY B1, `(.L_x_210) ;  /* 0x000000a000017945 */ /* 0x000fe20003800000 */
[C---:B------:R-:W-:Y:S02]  /*5d00*/  ISETP.LT.OR P3, PT, R3.reuse, 0x52, !P0 ;  /* 0x000000520300780c */ /* 0x040fe40004761670 */
[C---:B------:R-:W-:Y:S01]  /*5d10*/  ISETP.LT.OR P5, PT, R3.reuse, 0x59, !P0 ;  /* 0x000000590300780c */ /* 0x040fe200047a1670 */
[----:B------:R0:W-:Y:S01]  /*5d20*/  @!P1 STG.E.U8 desc[UR36][R4.64+0x51], R65 ;  /* 0x0000514104009986 */ /* 0x0001e2000c101124 */
[C---:B------:R-:W-:Y:S02]  /*5d30*/  ISETP.LT.OR P1, PT, R3.reuse, 0x59, !P2 ;  /* 0x000000590300780c */ /* 0x040fe40005721670 */
[----:B------:R-:W-:-:S04]  /*5d40*/  ISETP.LT.OR P2, PT, R3, 0x5a, !P2 ;  /* 0x0000005a0300780c */ /* 0x000fc80005741670 */
[----:B------:R-:W-:Y:S09]  /*5d50*/  @P4 BRA `(.L_x_211) ;  /* 0x00000000000c4947 */ /* 0x000ff20003800000 */
[----:B------:R-:W5:Y:S02]  /*5d60*/  LDG.E.U8 R130, desc[UR36][R12.64+0x50] ;  /* 0x000050240c827981 */ /* 0x000f64000c1e1100 */
[----:B-----5:R-:W-:-:S05]  /*5d70*/  PRMT R6, R130, 0x8880, RZ ;  /* 0x0000888082067816 */ /* 0x020fca00000000ff */
[----:B------:R-:W-:-:S07]  /*5d80*/  IMAD R19, R6, R123, RZ ;  /* 0x0000007b06137224 */ /* 0x000fce00078e02ff */
.L_x_211:
[----:B------:R-:W-:Y:S05]  /*5d90*/  BSYNC B1 ;  /* 0x0000000000017941 */ /* 0x000fea0003800000 */
.L_x_210:
[----:B0-----:R-:W-:Y:S01]  /*5da0*/  @!P4 IMAD R7, R66, R122, R19 ;  /* 0x0000007a4207c224 */ /* 0x001fe200078e0213 */
[----:B------:R-:W-:Y:S04]  /*5db0*/  BSSY B1, `(.L_x_212) ;  /* 0x0000006000017945 */ /* 0x000fe80003800000 */
[----:B------:R0:W-:Y:S01]  /*5dc0*/  @!P4 STG.E.U8 desc[UR36][R8.64+0x50], R7 ;  /* 0x000050070800c986 */ /* 0x0001e2000c101124 */
[----:B------:R-:W-:Y:S05]  /*5dd0*/  @P3 BRA `(.L_x_213) ;  /* 0x00000000000c3947 */ /* 0x000fea0003800000 */
[----:B------:R-:W5:Y:S02]  /*5de0*/  LDG.E.U8 R130, desc[UR36][R12.64+0x51] ;  /* 0x000051240c827981 */ /* 0x000f64000c1e1100 */
[----:B-----5:R-:W-:-:S05]  /*5df0*/  PRMT R6, R130, 0x8880, RZ ;  /* 0x0000888082067816 */ /* 0x020fca00000000ff */
[----:B------:R-:W-:-:S07]  /*5e00*/  IMAD R19, R6, R123, RZ ;  /* 0x0000007b06137224 */ /* 0x000fce00078e02ff */
.L_x_213:
[----:B------:R-:W-:Y:S05]  /*5e10*/  BSYNC B1 ;  /* 0x0000000000017941 */ /* 0x000fea0003800000 */
.L_x_212:
[----:B------:R-:W-:Y:S01]  /*5e20*/  @!P3 IMAD R67, R67, R122, R19 ;  /* 0x0000007a4343b224 */ /* 0x000fe200078e0213 */
[----:B------:R-:W-:Y:S04]  /*5e30*/  BSSY B1, `(.L_x_214) ;  /* 0x0000006000017945 */ /* 0x000fe80003800000 */
[----:B------:R0:W-:Y:S01]  /*5e40*/  @!P3 STG.E.U8 desc[UR36][R8.64+0x51], R67 ;  /* 0x000051430800b986 */ /* 0x0001e2000c101124 */
[----:B------:R-:W-:Y:S05]  /*5e50*/  @P1 BRA `(.L_x_215) ;  /* 0x00000000000c1947 */ /* 0x000fea0003800000 */
[----:B------:R-:W5:Y:S02]  /*5e60*/  LDG.E.U8 R130, desc[UR36][R10.64+0x58] ;  /* 0x000058240a827981 */ /* 0x000f64000c1e1100 */
[----:B-----5:R-:W-:-:S05]  /*5e70*/  PRMT R6, R130, 0x8880, RZ ;  /* 0x0000888082067816 */ /* 0x020fca00000000ff */
[----:B------:R-:W-:-:S07]  /*5e80*/  IMAD R19, R6, R123, RZ ;  /* 0x0000007b06137224 */ /* 0x000fce00078e02ff */
.L_x_215:
[----:B------:R-:W-:Y:S05]  /*5e90*/  BSYNC B1 ;  /* 0x0000000000017941 */ /* 0x000fea0003800000 */
.L_x_214:
[----:B0-----:R-:W-:Y:S01]  /*5ea0*/  @!P1 IMAD R7, R68, R122, R19 ;  /* 0x0000007a44079224 */ /* 0x001fe200078e0213 */
[----:B------:R-:W-:Y:S04]  /*5eb0*/  BSSY B1, `(.L_x_216) ;  /* 0x0000006000017945 */ /* 0x000fe80003800000 */
[----:B------:R0:W-:Y:S01]  /*5ec0*/  @!P1 STG.E.U8 desc[UR36][R4.64+0x58], R7 ;  /* 0x0000580704009986 */ /* 0x0001e2000c101124 */
[----:B------:R-:W-:Y:S05]  /*5ed0*/  @P2 BRA `(.L_x_217) ;  /* 0x00000000000c2947 */ /* 0x000fea0003800000 */
[----:B------:R-:W5:Y:S02]  /*5ee0*/  LDG.E.U8 R130, desc[UR36][R10.64+0x59] ;  /* 0x000059240a827981 */ /* 0x000f64000c1e1100 */
[----:B-----5:R-:W-:-:S05]  /*5ef0*/  PRMT R6, R130, 0x8880, RZ ;  /* 0x0000888082067816 */ /* 0x020fca00000000ff */
[----:B------:R-:W-:-:S07]  /*5f00*/  IMAD R19, R6, R123, RZ ;  /* 0x0000007b06137224 */ /* 0x000fce00078e02ff */
.L_x_217:
[----:B------:R-:W-:Y:S05]  /*5f10*/  BSYNC B1 ;  /* 0x0000000000017941 */ /* 0x000fea0003800000 */
.L_x_216:
[----:B------:R-:W-:Y:S01]  /*5f20*/  @!P2 IMAD R69, R69, R122, R19 ;  /* 0x0000007a4545a224 */ /* 0x000fe200078e0213 */
[----:B------:R-:W-:Y:S04]  /*5f30*/  BSSY B1, `(.L_x_218) ;  /* 0x0000006000017945 */ /* 0x000fe80003800000 */
[----:B------:R0:W-:Y:S01]  /*5f40*/  @!P2 STG.E.U8 desc[UR36][R4.64+0x59], R69 ;  /* 0x000059450400a986 */ /* 0x0001e2000c101124 */
[----:B------:R-:W-:Y:S05]  /*5f50*/  @P5 BRA `(.L_x_219) ;  /* 0x00000000000c5947 */ /* 0x000fea0003800000 */
[----:B------:R-:W0:Y:S02]  /*5f60*/  LDG.E.U8 R130, desc[UR36][R12.64+0x58] ;  /* 0x000058240c827981 */ /* 0x000e24000c1e1100 */
[----:B01-3--:R-:W-:-:S05]  /*5f70*/  PRMT R4, R130, 0x8880, RZ ;  /* 0x0000888082047816 */ /* 0x00bfca00000000ff */
[----:B------:R-:W-:-:S07]  /*5f80*/  IMAD R19, R4, R123, RZ ;  /* 0x0000007b04137224 */ /* 0x000fce00078e02ff */
.L_x_219:
[----:B------:R-:W-:Y:S05]  /*5f90*/  BSYNC B1 ;  /* 0x0000000000017941 */ /* 0x000fea0003800000 */
.L_x_218:
[----:B01-3--:R-:W-:Y:S01]  /*5fa0*/  @!P5 IMAD R5, R70, R122, R19 ;  /* 0x0000007a4605d224 */ /* 0x00bfe200078e0213 */
[----:B------:R-:W-:Y:S01]  /*5fb0*/  ISETP.LT.OR P0, PT, R3, 0x5a, !P0 ;  /* 0x0000005a0300780c */ /* 0x000fe20004701670 */
[----:B------:R-:W-:Y:S03]  /*5fc0*/  BSSY B1, `(.L_x_220) ;  /* 0x0000006000017945 */ /* 0x000fe60003800000 */
[----:B------:R0:W-:Y:S09]  /*5fd0*/  @!P5 STG.E.U8 desc[UR36][R8.64+0x58], R5 ;  /* 0x000058050800d986 */ /* 0x0001f2000c101124 */
[----:B------:R-:W-:Y:S05]  /*5fe0*/  @P0 BRA `(.L_x_221) ;  /* 0x00000000000c0947 */ /* 0x000fea0003800000 */
[----:B------:R-:W3:Y:S02]  /*5ff0*/  LDG.E.U8 R130, desc[UR36][R12.64+0x59] ;  /* 0x000059240c827981 */ /* 0x000ee4000c1e1100 */
[----:B---3--:R-:W-:-:S05]  /*6000*/  PRMT R4, R130, 0x8880, RZ ;  /* 0x0000888082047816 */ /* 0x008fca00000000ff */
[----:B------:R-:W-:-:S07]  /*6010*/  IMAD R19, R4, R123, RZ ;  /* 0x0000007b04137224 */ /* 0x000fce00078e02ff */
.L_x_221:
[----:B------:R-:W-:Y:S05]  /*6020*/  BSYNC B1 ;  /* 0x0000000000017941 */ /* 0x000fea0003800000 */
.L_x_220:
[----:B------:R-:W-:Y:S01]  /*6030*/  IMAD R19, R71, R122, R19 ;  /* 0x0000007a47137224 */ /* 0x000fe200078e0213 */
[----:B------:R-:W-:Y:S06]  /*6040*/  @P0 BRA `(.L_x_222) ;  /* 0x0000001000980947 */ /* 0x000fec0003800000 */
[----:B------:R1:W-:Y:S01]  /*6050*/  STG.E.U8 desc[UR36][R8.64+0x59], R19 ;  /* 0x0000591308007986 */ /* 0x0003e2000c101124 */
[----:B------:R-:W-:Y:S05]  /*6060*/  BRA `(.L_x_222) ;  /* 0x0000001000907947 */ /* 0x000fea0003800000 */
.L_x_29:
[C---:B------:R-:W-:Y:S02]  /*6070*/  ISETP.GE.AND P2, PT, R131.reuse, 0x1, PT ;  /* 0x000000018300780c */ /* 0x040fe40003f46270 */
[----:B------:R-:W-:Y:S02]  /*6080*/  ISETP.GE.AND P1, PT, R131, 0x9, PT ;  /* 0x000000098300780c */ /* 0x000fe40003f26270 */
[C---:B------:R-:W-:Y:S02]  /*6090*/  ISETP.LT.OR P3, PT, R3.reuse, 0x1, !P2 ;  /* 0x000000010300780c */ /* 0x040fe40005761670 */
[C---:B------:R-:W-:Y:S02]  /*60a0*/  ISETP.LT.OR P5, PT, R3.reuse, 0x2, !P2 ;  /* 0x000000020300780c */ /* 0x040fe400057a1670 */
[C---:B------:R-:W-:Y:S02]  /*60b0*/  ISETP.LT.OR P0, PT, R3.reuse, 0x1, !P1 ;  /* 0x000000010300780c */ /* 0x040fe40004f01670 */
[----:B------:R-:W-:-:S07]  /*60c0*/  ISETP.LT.OR P4, PT, R3, 0x2, !P1 ;  /* 0x000000020300780c */ /* 0x000fce0004f81670 */
[-C--:B------:R-:W-:Y:S02]  /*60d0*/  @!P3 IMAD R11, R72, R122.reuse, RZ ;  /* 0x0000007a480bb224 */ /* 0x080fe400078e02ff */
[-C--:B------:R-:W-:Y:S02]  /*60e0*/  @!P5 IMAD R73, R73, R122.reuse, RZ ;  /* 0x0000007a4949d224 */ /* 0x080fe400078e02ff */
[-C--:B------:R-:W-:Y:S01]  /*60f0*/  @!P0 IMAD R13, R74, R122.reuse, RZ ;  /* 0x0000007a4a0d8224 */ /* 0x080fe200078e02ff */
[----:B------:R0:W-:Y:S01]  /*6100*/  @!P3 STG.E.U8 desc[UR36][R14.64], R11 ;  /* 0x0000000b0e00b986 */ /* 0x0001e2000c101124 */
[----:B------:R-:W-:Y:S01]  /*6110*/  ISETP.LT.OR P3, PT, R3, 0x9, !P2 ;  /* 0x000000090300780c */ /* 0x000fe20005761670 */
[----:B------:R-:W-:Y:S02]  /*6120*/  @!P4 IMAD R75, R75, R122, RZ ;  /* 0x0000007a4b4bc224 */ /* 0x000fe400078e02ff */
[----:B------:R-:W-:Y:S01]  /*6130*/  @!P5 STG.E.U8 desc[UR36][R14.64+0x1], R73 ;  /* 0x000001490e00d986 */ /* 0x000fe2000c101124 */
[----:B------:R-:W-:-:S03]  /*6140*/  ISETP.LT.OR P5, PT, R3, 0xa, !P2 ;  /* 0x0000000a0300780c */ /* 0x000fc600057a1670 */
[----:B------:R1:W-:Y:S01]  /*6150*/  @!P0 STG.E.U8 desc[UR36][R6.64], R13 ;  /* 0x0000000d06008986 */ /* 0x0003e2000c101124 */
[----:B------:R-:W-:-:S03]  /*6160*/  ISETP.LT.OR P0, PT, R3, 0x9, !P1 ;  /* 0x000000090300780c */ /* 0x000fc60004f01670 */
[----:B------:R-:W-:Y:S01]  /*6170*/  @!P4 STG.E.U8 desc[UR36][R6.64+0x1], R75 ;  /* 0x0000014b0600c986 */ /* 0x000fe2000c101124 */
[----:B------:R-:W-:Y:S01]  /*6180*/  ISETP.LT.OR P4, PT, R3, 0xa, !P1 ;  /* 0x0000000a0300780c */ /* 0x000fe20004f81670 */
[----:B------:R-:W-:-:S04]  /*6190*/  @!P3 IMAD R19, R76, R122, RZ ;  /* 0x0000007a4c13b224 */ /* 0x000fc800078e02ff */
[-C--:B------:R-:W-:Y:S01]  /*61a0*/  @!P5 IMAD R77, R77, R122.reuse, RZ ;  /* 0x0000007a4d4dd224 */ /* 0x080fe200078e02ff */
[----:B------:R2:W-:Y:S01]  /*61b0*/  @!P3 STG.E.U8 desc[UR36][R14.64+0x8], R19 ;  /* 0x000008130e00b986 */ /* 0x0005e2000c101124 */
[C---:B------:R-:W-:Y:S02]  /*61c0*/  ISETP.LT.OR P3, PT, R3.reuse, 0x11, !P2 ;  /* 0x000000110300780c */ /* 0x040fe40005761670 */
[-C--:B0-----:R-:W-:Y:S01]  /*61d0*/  @!P0 IMAD R11, R78, R122.reuse, RZ ;  /* 0x0000007a4e0b8224 */ /* 0x081fe200078e02ff */
[----:B------:R-:W-:Y:S01]  /*61e0*/  @!P5 STG.E.U8 desc[UR36][R14.64+0x9], R77 ;  /* 0x0000094d0e00d986 */ /* 0x000fe2000c101124 */
[----:B------:R-:W-:Y:S02]  /*61f0*/  ISETP.LT.OR P5, PT, R3, 0x12, !P2 ;  /* 0x000000120300780c */ /* 0x000fe400057a1670 */
[----:B------:R-:W-:Y:S01]  /*6200*/  @!P4 IMAD R79, R79, R122, RZ ;  /* 0x0000007a4f4fc224 */ /* 0x000fe200078e02ff */
[----:B------:R0:W-:Y:S01]  /*6210*/  @!P0 STG.E.U8 desc[UR36][R6.64+0x8], R11 ;  /* 0x0000080b06008986 */ /* 0x0001e2000c101124 */
[----:B------:R-:W-:-:S03]  /*6220*/  ISETP.LT.OR P0, PT, R3, 0x11, !P1 ;  /* 0x000000110300780c */ /* 0x000fc60004f01670 */
[----:B------:R-:W-:Y:S01]  /*6230*/  @!P4 STG.E.U8 desc[UR36][R6.64+0x9], R79 ;  /* 0x0000094f0600c986 */ /* 0x000fe2000c101124 */
[----:B------:R-:W-:Y:S01]  /*6240*/  ISETP.LT.OR P4, PT, R3, 0x12, !P1 ;  /* 0x000000120300780c */ /* 0x000fe20004f81670 */
[----:B-1----:R-:W-:-:S04]  /*6250*/  @!P3 IMAD R13, R80, R122, RZ ;  /* 0x0000007a500db224 */ /* 0x002fc800078e02ff */
[-C--:B------:R-:W-:Y:S01]  /*6260*/  @!P5 IMAD R81, R81, R122.reuse, RZ ;  /* 0x0000007a5151d224 */ /* 0x080fe200078e02ff */
[----:B------:R1:W-:Y:S01]  /*6270*/  @!P3 STG.E.U8 desc[UR36][R14.64+0x10], R13 ;  /* 0x0000100d0e00b986 */ /* 0x0003e2000c101124 */
[C---:B------:R-:W-:Y:S02]  /*6280*/  ISETP.LT.OR P3, PT, R3.reuse, 0x19, !P2 ;  /* 0x000000190300780c */ /* 0x040fe40005761670 */
[-C--:B--2---:R-:W-:Y:S01]  /*6290*/  @!P0 IMAD R19, R82, R122.reuse, RZ ;  /* 0x0000007a52138224 */ /* 0x084fe200078e02ff */
[----:B------:R-:W-:Y:S01]  /*62a0*/  @!P5 STG.E.U8 desc[UR36][R14.64+0x11], R81 ;  /* 0x000011510e00d986 */ /* 0x000fe2000c101124 */
[----:B------:R-:W-:Y:S02]  /*62b0*/  ISETP.LT.OR P5, PT, R3, 0x1a, !P2 ;  /* 0x0000001a0300780c */ /* 0x000fe400057a1670 */
[----:B------:R-:W-:Y:S01]  /*62c0*/  @!P4 IMAD R83, R83, R122, RZ ;  /* 0x0000007a5353c224 */ /* 0x000fe200078e02ff */
[----:B------:R2:W-:Y:S01]  /*62d0*/  @!P0 STG.E.U8 desc[UR36][R6.64+0x10], R19 ;  /* 0x0000101306008986 */ /* 0x0005e2000c101124 */
[----:B------:R-:W-:-:S03]  /*62e0*/  ISETP.LT.OR P0, PT, R3, 0x19, !P1 ;  /* 0x000000190300780c */ /* 0x000fc60004f01670 */
[----:B------:R-:W-:Y:S01]  /*62f0*/  @!P4 STG.E.U8 desc[UR36][R6.64+0x11], R83 ;  /* 0x000011530600c986 */ /* 0x000fe2000c101124 */
[----:B------:R-:W-:Y:S01]  /*6300*/  ISETP.LT.OR P4, PT, R3, 0x1a, !P1 ;  /* 0x0000001a0300780c */ /* 0x000fe20004f81670 */
[----:B0-----:R-:W-:-:S04]  /*6310*/  @!P3 IMAD R11, R84, R122, RZ ;  /* 0x0000007a540bb224 */ /* 0x001fc800078e02ff */
[-C--:B------:R-:W-:Y:S01]  /*6320*/  @!P5 IMAD R85, R85, R122.reuse, RZ ;  /* 0x0000007a5555d224 */ /* 0x080fe200078e02ff */
[----:B------:R0:W-:Y:S01]  /*6330*/  @!P3 STG.E.U8 desc[UR36][R14.64+0x18], R11 ;  /* 0x0000180b0e00b986 */ /* 0x0001e2000c101124 */
[C---:B------:R-:W-:Y:S02]  /*6340*/  ISETP.LT.OR P3, PT, R3.reuse, 0x21, !P2 ;  /* 0x000000210300780c */ /* 0x040fe40005761670 */
[-C--:B-1----:R-:W-:Y:S01]  /*6350*/  @!P0 IMAD R13, R86, R122.reuse, RZ ;  /* 0x0000007a560d8224 */ /* 0x082fe200078e02ff */
[----:B------:R-:W-:Y:S01]  /*6360*/  @!P5 STG.E.U8 desc[UR36][R14.64+0x19], R85 ;  /* 0x000019550e00d986 */ /* 0x000fe2000c101124 */
[----:B------:R-:W-:Y:S02]  /*6370*/  ISETP.LT.OR P5, PT, R3, 0x22, !P2 ;  /* 0x000000220300780c */ /* 0x000fe400057a1670 */
[----:B------:R-:W-:Y:S01]  /*6380*/  @!P4 IMAD R87, R87, R122, RZ ;  /* 0x0000007a5757c224 */ /* 0x000fe200078e02ff */
[----:B------:R1:W-:Y:S01]  /*6390*/  @!P0 STG.E.U8 desc[UR36][R6.64+0x18], R13 ;  /* 0x0000180d06008986 */ /* 0x0003e2000c101124 */
[----:B------:R-:W-:-:S03]  /*63a0*/  ISETP.LT.OR P0, PT, R3, 0x21, !P1 ;  /* 0x000000210300780c */ /* 0x000fc60004f01670 */
[----:B------:R-:W-:Y:S01]  /*63b0*/  @!P4 STG.E.U8 desc[UR36][R6.64+0x19], R87 ;  /* 0x000019570600c986 */ /* 0x000fe2000c101124 */
[----:B------:R-:W-:Y:S01]  /*63c0*/  ISETP.LT.OR P4, PT, R3, 0x22, !P1 ;  /* 0x000000220300780c */ /* 0x000fe20004f81670 */
[----:B--2---:R-:W-:-:S04]  /*63d0*/  @!P3 IMAD R19, R88, R122, RZ ;  /* 0x0000007a5813b224 */ /* 0x004fc800078e02ff */
        /* <DEDUP_REMOVED lines=80> */
[----:B------:R-:W-:-:S02]  /*68e0*/  ISETP.GE.AND P0, PT, R131, 0x81, PT ;  /* 0x000000818300780c */ /* 0x000fc40003f06270 */
[C---:B------:R-:W-:Y:S01]  /*68f0*/  ISETP.LT.OR P5, PT, R3.reuse, 0x59, !P1 ;  /* 0x000000590300780c */ /* 0x040fe20004fa1670 */
[----:B------:R-:W-:Y:S01]  /*6900*/  @!P4 STG.E.U8 desc[UR36][R6.64+0x51], R115 ;  /* 0x000051730600c986 */ /* 0x000fe2000c101124 */
[C---:B------:R-:W-:Y:S01]  /*6910*/  ISETP.LT.OR P1, PT, R3.reuse, 0x5a, !P1 ;  /* 0x0000005a0300780c */ /* 0x040fe20004f21670 */
[----:B-1----:R-:W-:Y:S01]  /*6920*/  @!P3 IMAD R13, R116, R122, RZ ;  /* 0x0000007a740db224 */ /* 0x002fe200078e02ff */
[----:B------:R-:W-:-:S03]  /*6930*/  ISETP.LT.OR P4, PT, R3, 0x1, !P0 ;  /* 0x000000010300780c */ /* 0x000fc60004781670 */
[----:B------:R-:W-:Y:S01]  /*6940*/  @!P2 IMAD R117, R117, R122, RZ ;  /* 0x0000007a7575a224 */ /* 0x000fe200078e02ff */
[----:B------:R1:W-:Y:S01]  /*6950*/  @!P3 STG.E.U8 desc[UR36][R14.64+0x58], R13 ;  /* 0x0000580d0e00b986 */ /* 0x0003e2000c101124 */
[----:B------:R-:W-:-:S03]  /*6960*/  ISETP.LT.OR P3, PT, R3, 0x2, !P0 ;  /* 0x000000020300780c */ /* 0x000fc60004761670 */
[----:B------:R3:W-:Y:S01]  /*6970*/  @!P2 STG.E.U8 desc[UR36][R14.64+0x59], R117 ;  /* 0x000059750e00a986 */ /* 0x0007e2000c101124 */
[-C--:B--2---:R-:W-:Y:S01]  /*6980*/  @!P5 IMAD R19, R118, R122.reuse, RZ ;  /* 0x0000007a7613d224 */ /* 0x084fe200078e02ff */
[----:B------:R-:W-:Y:S01]  /*6990*/  ISETP.GE.AND P2, PT, R131, 0x89, PT ;  /* 0x000000898300780c */ /* 0x000fe20003f46270 */
[-C--:B------:R-:W-:Y:S02]  /*69a0*/  @!P1 IMAD R119, R119, R122.reuse, RZ ;  /* 0x0000007a77779224 */ /* 0x080fe400078e02ff */
[----:B0-----:R-:W-:Y:S01]  /*69b0*/  @!P4 IMAD R11, R24, R122, RZ ;  /* 0x0000007a180bc224 */ /* 0x001fe200078e02ff */
[----:B------:R-:W-:Y:S01]  /*69c0*/  @!P5 STG.E.U8 desc[UR36][R6.64+0x58], R19 ;  /* 0x000058130600d986 */ /* 0x000fe2000c101124 */
[----:B------:R-:W-:-:S03]  /*69d0*/  ISETP.LT.OR P5, PT, R3, 0x1, !P2 ;  /* 0x000000010300780c */ /* 0x000fc600057a1670 */
[----:B------:R-:W-:Y:S01]  /*69e0*/  @!P3 IMAD R25, R25, R122, RZ ;  /* 0x0000007a1919b224 */ /* 0x000fe200078e02ff */
[----:B------:R0:W-:Y:S01]  /*69f0*/  @!P1 STG.E.U8 desc[UR36][R6.64+0x59], R119 ;  /* 0x0000597706009986 */ /* 0x0001e2000c101124 */
[----:B------:R-:W-:-:S03]  /*6a00*/  ISETP.LT.OR P1, PT, R3, 0x2, !P2 ;  /* 0x000000020300780c */ /* 0x000fc60005721670 */
[----:B------:R2:W-:Y:S01]  /*6a10*/  @!P4 STG.E.U8 desc[UR36][R4.64], R11 ;  /* 0x0000000b0400c986 */ /* 0x0005e2000c101124 */
[----:B------:R-:W-:-:S03]  /*6a20*/  ISETP.LT.OR P4, PT, R3, 0x9, !P0 ;  /* 0x000000090300780c */ /* 0x000fc60004781670 */
[----:B------:R-:W-:Y:S01]  /*6a30*/  @!P3 STG.E.U8 desc[UR36][R4.64+0x1], R25 ;  /* 0x000001190400b986 */ /* 0x000fe2000c101124 */
[----:B------:R-:W-:Y:S01]  /*6a40*/  ISETP.LT.OR P3, PT, R3, 0xa, !P0 ;  /* 0x0000000a0300780c */ /* 0x000fe20004761670 */
[----:B-1----:R-:W-:-:S04]  /*6a50*/  @!P5 IMAD R13, R26, R122, RZ ;  /* 0x0000007a1a0dd224 */ /* 0x002fc800078e02ff */
[-C--:B------:R-:W-:Y:S01]  /*6a60*/  @!P1 IMAD R27, R27, R122.reuse, RZ ;  /* 0x0000007a1b1b9224 */ /* 0x080fe200078e02ff */
[----:B------:R-:W-:Y:S01]  /*6a70*/  @!P5 STG.E.U8 desc[UR36][R8.64], R13 ;  /* 0x0000000d0800d986 */ /* 0x000fe2000c101124 */
[C---:B------:R-:W-:Y:S02]  /*6a80*/  ISETP.LT.OR P5, PT, R3.reuse, 0x9, !P2 ;  /* 0x000000090300780c */ /* 0x040fe400057a1670 */
[-C--:B---3--:R-:W-:Y:S01]  /*6a90*/  @!P4 IMAD R15, R28, R122.reuse, RZ ;  /* 0x0000007a1c0fc224 */ /* 0x088fe200078e02ff */
[----:B------:R-:W-:Y:S01]  /*6aa0*/  @!P1 STG.E.U8 desc[UR36][R8.64+0x1], R27 ;  /* 0x0000011b08009986 */ /* 0x000fe2000c101124 */
[----:B------:R-:W-:Y:S02]  /*6ab0*/  ISETP.LT.OR P1, PT, R3, 0xa, !P2 ;  /* 0x0000000a0300780c */ /* 0x000fe40005721670 */
[----:B------:R-:W-:Y:S01]  /*6ac0*/  @!P3 IMAD R29, R29, R122, RZ ;  /* 0x0000007a1d1db224 */ /* 0x000fe200078e02ff */
[----:B------:R-:W-:Y:S01]  /*6ad0*/  @!P4 STG.E.U8 desc[UR36][R4.64+0x8], R15 ;  /* 0x0000080f0400c986 */ /* 0x000fe2000c101124 */
[----:B------:R-:W-:-:S03]  /*6ae0*/  ISETP.LT.OR P4, PT, R3, 0x11, !P0 ;  /* 0x000000110300780c */ /* 0x000fc60004781670 */
[----:B------:R-:W-:Y:S01]  /*6af0*/  @!P3 STG.E.U8 desc[UR36][R4.64+0x9], R29 ;  /* 0x0000091d0400b986 */ /* 0x000fe2000c101124 */
[----:B------:R-:W-:Y:S01]  /*6b00*/  ISETP.LT.OR P3, PT, R3, 0x12, !P0 ;  /* 0x000000120300780c */ /* 0x000fe20004761670 */
[----:B0-----:R-:W-:-:S04]  /*6b10*/  @!P5 IMAD R7, R30, R122, RZ ;  /* 0x0000007a1e07d224 */ /* 0x001fc800078e02ff */
[-C--:B------:R-:W-:Y:S01]  /*6b20*/  @!P1 IMAD R31, R31, R122.reuse, RZ ;  /* 0x0000007a1f1f9224 */ /* 0x080fe200078e02ff */
[----:B------:R0:W-:Y:S01]  /*6b30*/  @!P5 STG.E.U8 desc[UR36][R8.64+0x8], R7 ;  /* 0x000008070800d986 */ /* 0x0001e2000c101124 */
[C---:B------:R-:W-:Y:S02]  /*6b40*/  ISETP.LT.OR P5, PT, R3.reuse, 0x11, !P2 ;  /* 0x000000110300780c */ /* 0x040fe400057a1670 */
[-C--:B--2---:R-:W-:Y:S01]  /*6b50*/  @!P4 IMAD R11, R32, R122.reuse, RZ ;  /* 0x0000007a200bc224 */ /* 0x084fe200078e02ff */
        /* <DEDUP_REMOVED lines=11> */
[-C--:B------:R-:W-:Y:S01]  /*6c10*/  @!P4 IMAD R13, R36, R122.reuse, RZ ;  /* 0x0000007a240dc224 */ /* 0x080fe200078e02ff */
        /* <DEDUP_REMOVED lines=67> */
[----:B-1----:R-:W-:-:S04]  /*7050*/  @!P5 IMAD R13, R58, R122, RZ ;  /* 0x0000007a3a0dd224 */ /* 0x002fc800078e02ff */
        /* <DEDUP_REMOVED lines=12> */
[----:B------:R-:W-:-:S04]  /*7120*/  @!P1 IMAD R11, R62, R122, RZ ;  /* 0x0000007a3e0b9224 */ /* 0x000fc800078e02ff */
[-C--:B------:R-:W-:Y:S01]  /*7130*/  @!P4 IMAD R63, R63, R122.reuse, RZ ;  /* 0x0000007a3f3fc224 */ /* 0x080fe200078e02ff */
[----:B------:R1:W-:Y:S01]  /*7140*/  @!P1 STG.E.U8 desc[UR36][R8.64+0x48], R11 ;  /* 0x0000480b08009986 */ /* 0x0003e2000c101124 */
[----:B------:R-:W-:Y:S02]  /*7150*/  ISETP.LT.OR P1, PT, R3, 0x51, !P2 ;  /* 0x000000510300780c */ /* 0x000fe40005721670 */
[----:B------:R-:W-:Y:S01]  /*7160*/  @!P3 IMAD R65, R65, R122, RZ ;  /* 0x0000007a4141b224 */ /* 0x000fe200078e02ff */
[----:B------:R3:W-:Y:S01]  /*7170*/  @!P4 STG.E.U8 desc[UR36][R8.64+0x49], R63 ;  /* 0x0000493f0800c986 */ /* 0x0007e2000c101124 */
[----:B------:R-:W-:-:S03]  /*7180*/  ISETP.LT.OR P4, PT, R3, 0x52, !P2 ;  /* 0x000000520300780c */ /* 0x000fc60005781670 */
[----:B------:R3:W-:Y:S01]  /*7190*/  @!P3 STG.E.U8 desc[UR36][R4.64+0x51], R65 ;  /* 0x000051410400b986 */ /* 0x0007e2000c101124 */
[C---:B------:R-:W-:Y:S02]  /*71a0*/  ISETP.LT.OR P3, PT, R3.reuse, 0x59, !P0 ;  /* 0x000000590300780c */ /* 0x040fe40004761670 */
[C---:B------:R-:W-:Y:S01]  /*71b0*/  ISETP.LT.OR P0, PT, R3.reuse, 0x5a, !P0 ;  /* 0x0000005a0300780c */ /* 0x040fe20004701670 */
[----:B------:R3:W-:Y:S01]  /*71c0*/  @!P5 STG.E.U8 desc[UR36][R4.64+0x50], R13 ;  /* 0x0000500d0400d986 */ /* 0x0007e2000c101124 */
[C---:B------:R-:W-:Y:S02]  /*71d0*/  ISETP.LT.OR P5, PT, R3.reuse, 0x59, !P2 ;  /* 0x000000590300780c */ /* 0x040fe400057a1670 */
[----:B------:R-:W-:Y:S01]  /*71e0*/  ISETP.LT.OR P2, PT, R3, 0x5a, !P2 ;  /* 0x0000005a0300780c */ /* 0x000fe20005741670 */
[-C--:B------:R-:W-:Y:S02]  /*71f0*/  @!P1 IMAD R3, R66, R122.reuse, RZ ;  /* 0x0000007a42039224 */ /* 0x080fe400078e02ff */
[----:B------:R-:W-:-:S03]  /*7200*/  @!P4 IMAD R67, R67, R122, RZ ;  /* 0x0000007a4343c224 */ /* 0x000fc600078e02ff */
[----:B------:R3:W-:Y:S01]  /*7210*/  @!P1 STG.E.U8 desc[UR36][R8.64+0x50], R3 ;  /* 0x0000500308009986 */ /* 0x0007e2000c101124 */
[-C--:B0-----:R-:W-:Y:S02]  /*7220*/  @!P3 IMAD R7, R68, R122.reuse, RZ ;  /* 0x0000007a4407b224 */ /* 0x081fe400078e02ff */
[-C--:B------:R-:W-:Y:S01]  /*7230*/  @!P0 IMAD R69, R69, R122.reuse, RZ ;  /* 0x0000007a45458224 */ /* 0x080fe200078e02ff */
[----:B------:R3:W-:Y:S01]  /*7240*/  @!P4 STG.E.U8 desc[UR36][R8.64+0x51], R67 ;  /* 0x000051430800c986 */ /* 0x0007e2000c101124 */
[-C--:B-1----:R-:W-:Y:S02]  /*7250*/  @!P5 IMAD R11, R70, R122.reuse, RZ ;  /* 0x0000007a460bd224 */ /* 0x082fe400078e02ff */
[----:B------:R-:W-:Y:S01]  /*7260*/  @!P2 IMAD R71, R71, R122, RZ ;  /* 0x0000007a4747a224 */ /* 0x000fe200078e02ff */
[----:B------:R3:W-:Y:S04]  /*7270*/  @!P3 STG.E.U8 desc[UR36][R4.64+0x58], R7 ;  /* 0x000058070400b986 */ /* 0x0007e8000c101124 */
[----:B------:R3:W-:Y:S04]  /*7280*/  @!P0 STG.E.U8 desc[UR36][R4.64+0x59], R69 ;  /* 0x0000594504008986 */ /* 0x0007e8000c101124 */
[----:B------:R3:W-:Y:S04]  /*7290*/  @!P5 STG.E.U8 desc[UR36][R8.64+0x58], R11 ;  /* 0x0000580b0800d986 */ /* 0x0007e8000c101124 */
[----:B------:R3:W-:Y:S02]  /*72a0*/  @!P2 STG.E.U8 desc[UR36][R8.64+0x59], R71 ;  /* 0x000059470800a986 */ /* 0x0007e4000c101124 */
.L_x_222:
[----:B------:R-:W-:Y:S05]  /*72b0*/  BSYNC B0 ;  /* 0x0000000000007941 */ /* 0x000fea0003800000 */
.L_x_28:
[----:B------:R-:W-:Y:S01]  /*72c0*/  IADD3 R16, P0, R16, UR38, RZ ;  /* 0x0000002610107c10 */ /* 0x000fe2000ff1e0ff */
[----:B------:R-:W-:Y:S01]  /*72d0*/  ULDC.64 UR4, c[0x0][0x650] ;  /* 0x0001940000047ab9 */ /* 0x000fe20000000a00 */
[----:B---3--:R-:W-:Y:S01]  /*72e0*/  PRMT R3, RZ, 0x7610, R3 ;  /* 0x00007610ff037816 */ /* 0x008fe20000000003 */
[----:B------:R-:W-:Y:S01]  /*72f0*/  IMAD.MOV.U32 R120, RZ, RZ, -0x1 ;  /* 0xffffffffff787424 */ /* 0x000fe200078e00ff */
[----:B------:R-:W-:Y:S01]  /*7300*/  IADD3.X R17, R17, UR41, RZ, P0, !PT ;  /* 0x0000002911117c10 */ /* 0x000fe200087fe4ff */
[----:B-1----:R-:W-:Y:S01]  /*7310*/  IMAD.MOV.U32 R19, RZ, RZ, -0x1 ;  /* 0xffffffffff137424 */ /* 0x002fe200078e00ff */
[----:B------:R-:W-:-:S04]  /*7320*/  ISETP.GE.U32.AND P0, PT, R16, UR4, PT ;  /* 0x0000000410007c0c */ /* 0x000fc8000bf06070 */
[----:B------:R-:W-:-:S13]  /*7330*/  ISETP.GE.U32.AND.EX P0, PT, R17, UR5, PT, P0 ;  /* 0x0000000511007c0c */ /* 0x000fda000bf06100 */
[----:B------:R-:W-:Y:S05]  /*7340*/  @P0 BRA `(.L_x_223) ;  /* 0x0000000400500947 */ /* 0x000fea0003800000 */
[----:B------:R-:W1:Y:S01]  /*7350*/  LDC.64 R10, c[0x0][0x628] ;  /* 0x00018a00ff0a7b82 */ /* 0x000e620000000a00 */
[----:B------:R-:W3:Y:S01]  /*7360*/  S2R R12, SR_CTAID.X ;  /* 0x00000000000c7919 */ /* 0x000ee20000002500 */
[----:B0-2-4-:R-:W-:Y:S02]  /*7370*/  IMAD.MOV.U32 R8, RZ, RZ, R16 ;  /* 0x000000ffff087224 */ /* 0x015fe400078e0010 */
[----:B------:R-:W-:Y:S01]  /*7380*/  IMAD.MOV.U32 R9, RZ, RZ, R17 ;  /* 0x000000ffff097224 */ /* 0x000fe200078e0011 */
[----:B------:R-:W0:Y:S03]  /*7390*/  S2R R20, SR_CTAID.Y ;  /* 0x0000000000147919 */ /* 0x000e260000002600 */
[----:B------:R-:W2:Y:S08]  /*73a0*/  LDC R0, c[0x0][0x630] ;  /* 0x00018c00ff007b82 */ /* 0x000eb00000000800 */
[----:B------:R-:W4:Y:S01]  /*73b0*/  LDC.64 R14, c[0x0][0x620] ;  /* 0x00018800ff0e7b82 */ /* 0x000f220000000a00 */
[----:B-1----:R-:W-:-:S04]  /*73c0*/  ISETP.NE.U32.AND P0, PT, R10, RZ, PT ;  /* 0x000000ff0a00720c */ /* 0x002fc80003f05070 */
[----:B------:R-:W-:-:S13]  /*73d0*/  ISETP.NE.AND.EX P0, PT, R11, RZ, PT, P0 ;  /* 0x000000ff0b00720c */ /* 0x000fda0003f05300 */
[----:B0-234-:R-:W-:Y:S05]  /*73e0*/  @!P0 BRA `(.L_x_224) ;  /* 0x0000000000288947 */ /* 0x01dfea0003800000 */
        /* <DEDUP_REMOVED lines=10> */
.L_x_224:
[-CC-:B------:R-:W-:Y:S01]  /*7490*/  SHF.R.U64 R19, R8, R0.reuse, R9.reuse ;  /* 0x0000000008137219 */ /* 0x180fe20000001209 */
[----:B------:R-:W0:Y:S01]  /*74a0*/  LDC.64 R26, c[0x0][0x640] ;  /* 0x00019000ff1a7b82 */ /* 0x000e220000000a00 */
[----:B------:R-:W-:Y:S01]  /*74b0*/  SHF.R.U32.HI R0, RZ, R0, R9 ;  /* 0x00000000ff007219 */ /* 0x000fe20000011609 */
[----:B------:R-:W-:Y:S01]  /*74c0*/  ULDC UR4, c[0x0][0x150] ;  /* 0x0000540000047ab9 */ /* 0x000fe20000000800 */
[----:B------:R-:W-:Y:S02]  /*74d0*/  IADD3 R3, P0, RZ, -R19, RZ ;  /* 0x80000013ff037210 */ /* 0x000fe40007f1e0ff */
[----:B------:R-:W-:-:S03]  /*74e0*/  I2FP.F32.U32 R7, R12 ;  /* 0x0000000c00077245 */ /* 0x000fc60000201000 */
[----:B------:R-:W1:Y:S01]  /*74f0*/  LDC R6, c[0x0][0x618] ;  /* 0x00018600ff067b82 */ /* 0x000e620000000800 */
[----:B------:R-:W-:Y:S02]  /*7500*/  IMAD.X R5, RZ, RZ, ~R0, P0 ;  /* 0x000000ffff057224 */ /* 0x000fe400000e0e00 */
[----:B------:R-:W-:Y:S01]  /*7510*/  FMUL R7, R7, UR4 ;  /* 0x0000000407077c20 */ /* 0x000fe20008400000 */
[----:B------:R-:W-:Y:S01]  /*7520*/  ULDC UR4, c[0x0][0x154] ;  /* 0x0000550000047ab9 */ /* 0x000fe20000000800 */
[-C--:B------:R-:W-:Y:S02]  /*7530*/  IMAD R0, R5, R14.reuse, RZ ;  /* 0x0000000e05007224 */ /* 0x080fe400078e02ff */
[C---:B------:R-:W-:Y:S01]  /*7540*/  IMAD.WIDE.U32 R4, R3.reuse, R14, R16 ;  /* 0x0000000e03047225 */ /* 0x040fe200078e0010 */
[----:B------:R-:W2:Y:S01]  /*7550*/  LDC R8, c[0x0][0x608] ;  /* 0x00018200ff087b82 */ /* 0x000ea20000000800 */
[----:B------:R-:W3:Y:S02]  /*7560*/  F2I.U32.TRUNC.NTZ R7, R7 ;  /* 0x0000000700077305 */ /* 0x000ee4000020f000 */
[----:B------:R-:W-:Y:S01]  /*7570*/  IMAD R3, R3, R15, R0 ;  /* 0x0000000f03037224 */ /* 0x000fe200078e0200 */
[----:B------:R-:W-:-:S03]  /*7580*/  I2FP.F32.U32 R0, R20 ;  /* 0x0000001400007245 */ /* 0x000fc60000201000 */
[----:B------:R-:W-:Y:S01]  /*7590*/  IMAD.IADD R3, R5, 0x1, R3 ;  /* 0x0000000105037824 */ /* 0x000fe200078e0203 */
[----:B------:R-:W4:Y:S01]  /*75a0*/  LDC R11, c[0x0][0x658] ;  /* 0x00019600ff0b7b82 */ /* 0x000f220000000800 */
[----:B0-----:R-:W-:-:S04]  /*75b0*/  ISETP.NE.U32.AND P0, PT, R26, RZ, PT ;  /* 0x000000ff1a00720c */ /* 0x001fc80003f05070 */
[----:B------:R-:W-:-:S03]  /*75c0*/  ISETP.NE.AND.EX P0, PT, R27, RZ, PT, P0 ;  /* 0x000000ff1b00720c */ /* 0x000fc60003f05300 */
[----:B------:R-:W0:Y:S01]  /*75d0*/  LDC R9, c[0x0][0x144] ;  /* 0x00005100ff097b82 */ /* 0x000e220000000800 */
[-C--:B-1----:R-:W-:Y:S01]  /*75e0*/  SHF.R.U64 R10, R4, R6.reuse, R3 ;  /* 0x00000006040a7219 */ /* 0x082fe20000001203 */
[----:B---3--:R-:W-:Y:S01]  /*75f0*/  IMAD.MOV R7, RZ, RZ, -R7 ;  /* 0x000000ffff077224 */ /* 0x008fe200078e0a07 */
[----:B------:R-:W-:Y:S01]  /*7600*/  SHF.R.U32.HI R3, RZ, R6, R3 ;  /* 0x00000006ff037219 */ /* 0x000fe20000011603 */
[----:B------:R-:W-:-:S04]  /*7610*/  FMUL R6, R0, UR4 ;  /* 0x0000000400067c20 */ /* 0x000fc80008400000 */
[----:B------:R-:W1:Y:S01]  /*7620*/  LDC R21, c[0x0][0x148] ;  /* 0x00005200ff157b82 */ /* 0x000e620000000800 */
[----:B------:R3:W0:Y:S01]  /*7630*/  F2I.U32.TRUNC.NTZ R14, R6 ;  /* 0x00000006000e7305 */ /* 0x000622000020f000 */
[-CC-:B--2---:R-:W-:Y:S02]  /*7640*/  SHF.R.U64 R13, R10, R8.reuse, R3.reuse ;  /* 0x000000080a0d7219 */ /* 0x184fe40000001203 */
[----:B------:R-:W-:-:S04]  /*7650*/  SHF.R.U32.HI R0, RZ, R8, R3 ;  /* 0x00000008ff007219 */ /* 0x000fc80000011603 */
[----:B------:R-:W2:Y:S01]  /*7660*/  LDC R24, c[0x0][0x600] ;  /* 0x00018000ff187b82 */ /* 0x000ea20000000800 */
[-CC-:B----4-:R-:W-:Y:S02]  /*7670*/  SHF.R.U64 R15, R13, R11.reuse, R0.reuse ;  /* 0x0000000b0d0f7219 */ /* 0x190fe40000001200 */
[----:B------:R-:W-:-:S03]  /*7680*/  SHF.R.U32.HI R5, RZ, R11, R0 ;  /* 0x0000000bff057219 */ /* 0x000fc60000011600 */
[----:B------:R-:W-:Y:S02]  /*7690*/  IMAD.MOV.U32 R4, RZ, RZ, R15 ;  /* 0x000000ffff047224 */ /* 0x000fe400078e000f */
[----:B------:R-:W4:Y:S01]  /*76a0*/  LDC R28, c[0x0][0x648] ;  /* 0x00019200ff1c7b82 */ /* 0x000f220000000800 */
[----:B0-----:R-:W-:-:S07]  /*76b0*/  IMAD R25, R9, R7, R12 ;  /* 0x0000000709197224 */ /* 0x001fce00078e020c */
[----:B------:R-:W0:Y:S08]  /*76c0*/  LDC R29, c[0x0][0x638] ;  /* 0x00018e00ff1d7b82 */ /* 0x000e300000000800 */
[----:B------:R-:W0:Y:S01]  /*76d0*/  LDC R30, c[0x0][0x610] ;  /* 0x00018400ff1e7b82 */ /* 0x000e220000000800 */
[----:B-123--:R-:W-:Y:S05]  /*76e0*/  @!P0 BRA `(.L_x_225) ;  /* 0x0000000000288947 */ /* 0x00efea0003800000 */
        /* <DEDUP_REMOVED lines=10> */
.L_x_225:
[----:B------:R-:W-:Y:S01]  /*7790*/  ISETP.NE.AND P0, PT, R2, 0x1, PT ;  /* 0x000000010200780c */ /* 0x000fe20003f05270 */
[----:B------:R-:W-:Y:S01]  /*77a0*/  IMAD.MOV R14, RZ, RZ, -R14 ;  /* 0x000000ffff0e7224 */ /* 0x000fe200078e0a0e */
[----:B----4-:R-:W-:Y:S01]  /*77b0*/  SHF.R.U64 R3, R4, R28, R5 ;  /* 0x0000001c04037219 */ /* 0x010fe20000001205 */
[----:B------:R-:W-:Y:S01]  /*77c0*/  VIADD R5, R24, 0xffffffff ;  /* 0xffffffff18057836 */ /* 0x000fe20000000000 */
[----:B------:R-:W-:-:S03]  /*77d0*/  LOP3.LUT R0, R13, R128, RZ, 0xc0, !PT ;  /* 0x000000800d007212 */ /* 0x000fc600078ec0ff */
[----:B------:R-:W-:Y:S01]  /*77e0*/  IMAD.MOV R4, RZ, RZ, -R3 ;  /* 0x000000ffff047224 */ /* 0x000fe200078e0a03 */
[----:B------:R-:W-:Y:S01]  /*77f0*/  LOP3.LUT R10, R10, R5, RZ, 0xc0, !PT ;  /* 0x000000050a0a7212 */ /* 0x000fe200078ec0ff */
[----:B------:R-:W-:Y:S02]  /*7800*/  IMAD R0, R125, R3, R0 ;  /* 0x000000037d007224 */ /* 0x000fe400078e0200 */
[----:B0-----:R-:W-:Y:S02]  /*7810*/  IMAD R3, R4, R29, R15 ;  /* 0x0000001d04037224 */ /* 0x001fe400078e020f */
[----:B------:R-:W-:Y:S02]  /*7820*/  @P0 IMAD R25, R21, R14, R20 ;  /* 0x0000000e15190224 */ /* 0x000fe400078e0214 */
[----:B------:R-:W-:Y:S02]  /*7830*/  IMAD R5, R3, R24, R10 ;  /* 0x0000001803057224 */ /* 0x000fe400078e020a */
[----:B------:R-:W-:-:S02]  /*7840*/  IMAD R0, R0, R30, R25 ;  /* 0x0000001e00007224 */ /* 0x000fc400078e0219 */
[----:B------:R-:W-:-:S03]  /*7850*/  IMAD.MOV.U32 R4, RZ, RZ, 0x1 ;  /* 0x00000001ff047424 */ /* 0x000fc600078e00ff */
[----:B------:R-:W-:Y:S02]  /*7860*/  SEL R120, R5, R0, !P0 ;  /* 0x0000000005787207 */ /* 0x000fe40004000000 */
[----:B------:R-:W-:Y:S02]  /*7870*/  PRMT R3, R4, 0x7610, R3 ;  /* 0x0000761004037816 */ /* 0x000fe40000000003 */
[----:B------:R-:W-:-:S07]  /*7880*/  SEL R0, R0, R5, !P0 ;  /* 0x0000000500007207 */ /* 0x000fce0004000000 */
.L_x_223:
[----:B------:R-:W-:Y:S01]  /*7890*/  LOP3.LUT P0, RZ, R3, 0xff, RZ, 0xc0, !PT ;  /* 0x000000ff03ff7812 */ /* 0x000fe2000780c0ff */
[----:B------:R-:W-:-:S12]  /*78a0*/  IMAD.MOV.U32 R121, RZ, RZ, R0 ;  /* 0x000000ffff797224 */ /* 0x000fd800078e0000 */
[----:B------:R-:W-:Y:S05]  /*78b0*/  @P0 BRA `(.L_x_226) ;  /* 0xffffff9800240947 */ /* 0x000fea000383ffff */
[----:B------:R-:W-:Y:S05]  /*78c0*/  EXIT ;  /* 0x000000000000794d */ /* 0x000fea0003800000 */
.L_x_3:
        /* <DEDUP_REMOVED lines=26> */
.L_x_228:
[--C-:B------:R-:W-:Y:S01]  /*7a70*/  SHF.R.U64 R14, R12, R20, R13.reuse ;  /* 0x000000140c0e7219 */ /* 0x100fe2000000120d */
[----:B------:R-:W0:Y:S01]  /*7a80*/  LDC R24, c[0x0][0x618] ;  /* 0x00018600ff187b82 */ /* 0x000e220000000800 */
[----:B------:R-:W-:Y:S01]  /*7a90*/  I2FP.F32.U32 R8, R6 ;  /* 0x0000000600087245 */ /* 0x000fe20000201000 */
[----:B------:R-:W-:Y:S01]  /*7aa0*/  ULDC UR4, c[0x0][0x150] ;  /* 0x0000540000047ab9 */ /* 0x000fe20000000800 */
[----:B------:R-:W-:Y:S02]  /*7ab0*/  SHF.R.U32.HI R7, RZ, R20, R13 ;  /* 0x00000014ff077219 */ /* 0x000fe4000001160d */
[----:B------:R-:W-:Y:S01]  /*7ac0*/  IADD3 R11, P0, RZ, -R14, RZ ;  /* 0x8000000eff0b7210 */ /* 0x000fe20007f1e0ff */
[----:B------:R-:W-:Y:S01]  /*7ad0*/  FMUL R13, R8, UR4 ;  /* 0x00000004080d7c20 */ /* 0x000fe20008400000 */
[----:B------:R-:W-:Y:S01]  /*7ae0*/  ULDC UR4, c[0x0][0x154] ;  /* 0x0000550000047ab9 */ /* 0x000fe20000000800 */
[----:B------:R-:W1:Y:S02]  /*7af0*/  LDC.64 R26, c[0x0][0x640] ;  /* 0x00019000ff1a7b82 */ /* 0x000e640000000a00 */
[----:B------:R-:W-:-:S02]  /*7b00*/  IMAD.X R7, RZ, RZ, ~R7, P0 ;  /* 0x000000ffff077224 */ /* 0x000fc400000e0e07 */
[----:B------:R-:W2:Y:S01]  /*7b10*/  F2I.U32.TRUNC.NTZ R13, R13 ;  /* 0x0000000d000d7305 */ /* 0x000ea2000020f000 */
[----:B------:R-:W-:-:S03]  /*7b20*/  IMAD.WIDE.U32 R8, R11, R22, R16 ;  /* 0x000000160b087225 */ /* 0x000fc600078e0010 */
[----:B------:R-:W3:Y:S01]  /*7b30*/  LDC R15, c[0x0][0x144] ;  /* 0x00005100ff0f7b82 */ /* 0x000ee20000000800 */
[----:B------:R-:W-:-:S04]  /*7b40*/  IMAD R10, R7, R22, RZ ;  /* 0x00000016070a7224 */ /* 0x000fc800078e02ff */
[----:B------:R-:W-:Y:S02]  /*7b50*/  IMAD R7, R11, R23, R10 ;  /* 0x000000170b077224 */ /* 0x000fe400078e020a */
[----:B------:R-:W-:Y:S01]  /*7b60*/  IMAD.MOV.U32 R10, RZ, RZ, -0x1 ;  /* 0xffffffffff0a7424 */ /* 0x000fe200078e00ff */
[----:B------:R-:W4:Y:S01]  /*7b70*/  LDC R20, c[0x0][0x608] ;  /* 0x00018200ff147b82 */ /* 0x000f220000000800 */
[----:B------:R-:W-:Y:S01]  /*7b80*/  IMAD.IADD R7, R9, 0x1, R7 ;  /* 0x0000000109077824 */ /* 0x000fe200078e0207 */
[----:B------:R-:W-:-:S04]  /*7b90*/  I2FP.F32.U32 R9, R5 ;  /* 0x0000000500097245 */ /* 0x000fc80000201000 */
[-C--:B0-----:R-:W-:Y:S01]  /*7ba0*/  SHF.R.U64 R12, R8, R24.reuse, R7 ;  /* 0x00000018080c7219 */ /* 0x081fe20000001207 */
[----:B--2---:R-:W-:Y:S01]  /*7bb0*/  IMAD.MOV R8, RZ, RZ, -R13 ;  /* 0x000000ffff087224 */ /* 0x004fe200078e0a0d */
[----:B------:R-:W0:Y:S01]  /*7bc0*/  LDC R11, c[0x0][0x658] ;  /* 0x00019600ff0b7b82 */ /* 0x000e220000000800 */
[----:B-1----:R-:W-:Y:S01]  /*7bd0*/  ISETP.NE.U32.AND P0, PT, R26, RZ, PT ;  /* 0x000000ff1a00720c */ /* 0x002fe20003f05070 */
[----:B------:R-:W-:Y:S01]  /*7be0*/  FMUL R9, R9, UR4 ;  /* 0x0000000409097c20 */ /* 0x000fe20008400000 */
[----:B------:R-:W-:Y:S02]  /*7bf0*/  SHF.R.U32.HI R7, RZ, R24, R7 ;  /* 0x00000018ff077219 */ /* 0x000fe40000011607 */
[----:B------:R-:W-:-:S03]  /*7c00*/  ISETP.NE.AND.EX P0, PT, R27, RZ, PT, P0 ;  /* 0x000000ff1b00720c */ /* 0x000fc60003f05300 */
[----:B------:R-:W1:Y:S01]  /*7c10*/  LDC R22, c[0x0][0x148] ;  /* 0x00005200ff167b82 */ /* 0x000e620000000800 */
[----:B---3--:R-:W-:Y:S02]  /*7c20*/  IMAD R23, R15, R8, R6 ;  /* 0x000000080f177224 */ /* 0x008fe400078e0206 */
[----:B------:R-:W-:-:S05]  /*7c30*/  IMAD.MOV.U32 R8, RZ, RZ, 0x1 ;  /* 0x00000001ff087424 */ /* 0x000fca00078e00ff */
[----:B------:R-:W2:Y:S01]  /*7c40*/  LDC R21, c[0x0][0x600] ;  /* 0x00018000ff157b82 */ /* 0x000ea20000000800 */
[-CC-:B----4-:R-:W-:Y:S02]  /*7c50*/  SHF.R.U64 R15, R12, R20.reuse, R7.reuse ;  /* 0x000000140c0f7219 */ /* 0x190fe40000001207 */
[----:B------:R-:W-:Y:S02]  /*7c60*/  SHF.R.U32.HI R6, RZ, R20, R7 ;  /* 0x00000014ff067219 */ /* 0x000fe40000011607 */
[----:B------:R3:W4:Y:S03]  /*7c70*/  F2I.U32.TRUNC.NTZ R20, R9 ;  /* 0x0000000900147305 */ /* 0x000726000020f000 */
[----:B------:R-:W1:Y:S01]  /*7c80*/  LDC R25, c[0x0][0x648] ;  /* 0x00019200ff197b82 */ /* 0x000e620000000800 */
[-C--:B0-----:R-:W-:Y:S02]  /*7c90*/  SHF.R.U64 R19, R15, R11.reuse, R6 ;  /* 0x0000000b0f137219 */ /* 0x081fe40000001206 */
[----:B------:R-:W-:-:S02]  /*7ca0*/  SHF.L.U32 R10, R10, R11, RZ ;  /* 0x0000000b0a0a7219 */ /* 0x000fc400000006ff */
[-C--:B------:R-:W-:Y:S01]  /*7cb0*/  SHF.R.U32.HI R7, RZ, R11.reuse, R6 ;  /* 0x0000000bff077219 */ /* 0x080fe20000011606 */
[----:B------:R-:W-:Y:S01]  /*7cc0*/  IMAD.MOV.U32 R6, RZ, RZ, R19 ;  /* 0x000000ffff067224 */ /* 0x000fe200078e0013 */
[----:B------:R-:W-:Y:S01]  /*7cd0*/  SHF.L.U32 R24, R8, R11, RZ ;  /* 0x0000000b08187219 */ /* 0x000fe200000006ff */
[----:B------:R-:W0:Y:S01]  /*7ce0*/  LDC R28, c[0x0][0x638] ;  /* 0x00018e00ff1c7b82 */ /* 0x000e220000000800 */
[----:B------:R-:W-:-:S07]  /*7cf0*/  LOP3.LUT R30, RZ, R10, RZ, 0x33, !PT ;  /* 0x0000000aff1e7212 */ /* 0x000fce00078e33ff */
[----:B------:R-:W0:Y:S01]  /*7d00*/  LDC R29, c[0x0][0x610] ;  /* 0x00018400ff1d7b82 */ /* 0x000e220000000800 */
[----:B---34-:R-:W-:Y:S05]  /*7d10*/  @!P0 BRA `(.L_x_229) ;  /* 0x0000000000288947 */ /* 0x018fea0003800000 */
[----:B------:R-:W3:Y:S02]  /*7d20*/  LDC R6, c[0x0][0x64c] ;  /* 0x00019300ff067b82 */ /* 0x000ee40000000800 */
[----:B---3--:R-:W-:-:S05]  /*7d30*/  IADD3 R11, P0, R19, R6, RZ ;  /* 0x00000006130b7210 */ /* 0x008fca0007f1e0ff */
        /* <DEDUP_REMOVED lines=8> */
.L_x_229:
[----:B------:R-:W-:Y:S01]  /*7dc0*/  ISETP.NE.AND P0, PT, R2, 0x1, PT ;  /* 0x000000010200780c */ /* 0x000fe20003f05270 */
[----:B--2---:R-:W-:Y:S01]  /*7dd0*/  VIADD R9, R21, 0xffffffff ;  /* 0xffffffff15097836 */ /* 0x004fe20000000000 */
[----:B-1----:R-:W-:Y:S01]  /*7de0*/  SHF.R.U64 R7, R6, R25, R7 ;  /* 0x0000001906077219 */ /* 0x002fe20000001207 */
[----:B------:R-:W-:Y:S01]  /*7df0*/  IMAD.MOV R20, RZ, RZ, -R20 ;  /* 0x000000ffff147224 */ /* 0x000fe200078e0a14 */
[----:B------:R-:W-:Y:S02]  /*7e00*/  LOP3.LUT R6, R15, R30, RZ, 0xc0, !PT ;  /* 0x0000001e0f067212 */ /* 0x000fe400078ec0ff */
[----:B------:R-:W-:Y:S01]  /*7e10*/  LOP3.LUT R12, R12, R9, RZ, 0xc0, !PT ;  /* 0x000000090c0c7212 */ /* 0x000fe200078ec0ff */
[----:B------:R-:W-:Y:S02]  /*7e20*/  IMAD.MOV R8, RZ, RZ, -R7 ;  /* 0x000000ffff087224 */ /* 0x000fe400078e0a07 */
[----:B------:R-:W-:Y:S02]  /*7e30*/  IMAD R6, R24, R7, R6 ;  /* 0x0000000718067224 */ /* 0x000fe400078e0206 */
[----:B------:R-:W-:-:S02]  /*7e40*/  IMAD.MOV.U32 R9, RZ, RZ, 0x1 ;  /* 0x00000001ff097424 */ /* 0x000fc400078e00ff */
[----:B------:R-:W-:Y:S02]  /*7e50*/  @P0 IMAD R23, R22, R20, R5 ;  /* 0x0000001416170224 */ /* 0x000fe400078e0205 */
[----:B0-----:R-:W-:Y:S02]  /*7e60*/  IMAD R5, R8, R28, R19 ;  /* 0x0000001c08057224 */ /* 0x001fe400078e0213 */
[----:B------:R-:W-:Y:S02]  /*7e70*/  IMAD R19, R6, R29, R23 ;  /* 0x0000001d06137224 */ /* 0x000fe400078e0217 */
[----:B------:R-:W-:Y:S02]  /*7e80*/  IMAD R6, R5, R21, R12 ;  /* 0x0000001505067224 */ /* 0x000fe400078e020c */
[----:B------:R-:W-:-:S03]  /*7e90*/  IMAD.MOV.U32 R8, RZ, RZ, R14 ;  /* 0x000000ffff087224 */ /* 0x000fc600078e000e */
[----:B------:R-:W-:Y:S02]  /*7ea0*/  SEL R20, R6, R19, !P0 ;  /* 0x0000001306147207 */ /* 0x000fe40004000000 */
[----:B------:R-:W-:-:S07]  /*7eb0*/  SEL R19, R19, R6, !P0 ;  /* 0x0000000613137207 */ /* 0x000fce0004000000 */
.L_x_227:
[----:B------:R-:W-:-:S08]  /*7ec0*/  NOP ;  /* 0x0000000000007918 */ /* 0x000fd00000000000 */
[----:B------:R-:W0:-:S00]  /*7ed0*/  USETMAXREG.DEALLOC.CTAPOOL 0x28 ;  /* 0x00000028000079c8 */ /* 0x000e0000080e0500 */
[----:B0-----:R-:W-:-:S13]  /*7ee0*/  ISETP.NE.AND P0, PT, R0, RZ, PT ;  /* 0x000000ff0000720c */ /* 0x001fda0003f05270 */
[----:B------:R-:W-:Y:S05]  /*7ef0*/  @P0 EXIT ;  /* 0x000000000000094d */ /* 0x000fea0003800000 */
[----:B------:R-:W-:Y:S01]  /*7f00*/  LOP3.LUT P0, RZ, R9, 0xff, RZ, 0xc0, !PT ;  /* 0x000000ff09ff7812 */ /* 0x000fe2000780c0ff */
[----:B------:R-:W-:Y:S02]  /*7f10*/  IMAD.MOV.U32 R0, RZ, RZ, 0x1 ;  /* 0x00000001ff007424 */ /* 0x000fe400078e00ff */
[----:B------:R-:W-:-:S10]  /*7f20*/  IMAD.MOV.U32 R12, RZ, RZ, RZ ;  /* 0x000000ffff0c7224 */ /* 0x000fd400078e00ff */
[----:B------:R-:W-:Y:S05]  /*7f30*/  @!P0 BRA `(.L_x_230) ;  /* 0x0000000c00448947 */ /* 0x000fea0003800000 */
[----:B------:R-:W0:Y:S01]  /*7f40*/  LDC R0, c[0x0][0x28c] ;  /* 0x0000a300ff007b82 */ /* 0x000e220000000800 */
[----:B------:R-:W-:Y:S01]  /*7f50*/  LOP3.LUT P0, RZ, R3, 0x1f, RZ, 0xc0, !PT ;  /* 0x0000001f03ff7812 */ /* 0x000fe2000780c0ff */
[----:B------:R-:W-:Y:S01]  /*7f60*/  ULDC UR5, c[0x0][0x658] ;  /* 0x0001960000057ab9 */ /* 0x000fe20000000800 */
[----:B------:R-:W-:Y:S01]  /*7f70*/  UMOV UR6, 0xffffffff ;  /* 0xffffffff00067882 */ /* 0x000fe20000000000 */
[----:B------:R-:W-:Y:S01]  /*7f80*/  BSSY B0, `(.L_x_230) ;  /* 0x00000cc000007945 */ /* 0x000fe20003800000 */
[----:B------:R-:W-:Y:S01]  /*7f90*/  USHF.L.U32 UR6, UR6, UR5, URZ ;  /* 0x0000000506067299 */ /* 0x000fe2000800063f */
[C---:B------:R-:W-:Y:S01]  /*7fa0*/  ISETP.NE.AND P2, PT, R4.reuse, RZ, PT ;  /* 0x000000ff0400720c */ /* 0x040fe20003f45270 */
[----:B------:R-:W-:Y:S01]  /*7fb0*/  IMAD.MOV.U32 R13, RZ, RZ, 0x1 ;  /* 0x00000001ff0d7424 */ /* 0x000fe200078e00ff */
[----:B------:R-:W-:Y:S01]  /*7fc0*/  ISETP.NE.OR P0, PT, R4, RZ, !P0 ;  /* 0x000000ff0400720c */ /* 0x000fe20004705670 */
[----:B------:R-:W-:Y:S01]  /*7fd0*/  IMAD.MOV.U32 R12, RZ, RZ, RZ ;  /* 0x000000ffff0c7224 */ /* 0x000fe200078e00ff */
[----:B------:R-:W-:Y:S01]  /*7fe0*/  LOP3.LUT R11, R18, 0x2, RZ, 0xfc, !PT ;  /* 0x00000002120b7812 */ /* 0x000fe200078efcff */
[----:B------:R-:W-:Y:S01]  /*7ff0*/  ULDC UR4, c[0x0][0x600] ;  /* 0x0001800000047ab9 */ /* 0x000fe20000000800 */
[----:B------:R-:W-:Y:S01]  /*8000*/  UMOV UR7, 0x1 ;  /* 0x0000000100077882 */ /* 0x000fe20000000000 */
[----:B------:R-:W-:-:S02]  /*8010*/  UIADD3 UR4, UR4, -0x1, URZ ;  /* 0xffffffff04047890 */ /* 0x000fc4000fffe03f */
[----:B------:R-:W-:Y:S02]  /*8020*/  USHF.L.U32 UR5, UR7, UR5, URZ ;  /* 0x0000000507057299 */ /* 0x000fe4000800063f */
[----:B------:R-:W-:Y:S01]  /*8030*/  ULOP3.LUT UR13, URZ, UR6, URZ, 0x33, !UPT ;  /* 0x000000063f0d7292 */ /* 0x000fe2000f8e333f */
[----:B------:R-:W-:Y:S01]  /*8040*/  ULDC.64 UR22, c[0x0][0x198] ;  /* 0x0000660000167ab9 */ /* 0x000fe20000000a00 */
[----:B0-----:R-:W-:-:S05]  /*8050*/  VIADD R0, R0, 0xff ;  /* 0x000000ff00007836 */ /* 0x001fca0000000000 */
[----:B------:R-:W-:-:S04]  /*8060*/  SHF.R.S32.HI R3, RZ, 0x1f, R0 ;  /* 0x0000001fff037819 */ /* 0x000fc80000011400 */
[----:B------:R-:W-:Y:S01]  /*8070*/  LEA.HI R3, R3, R0, RZ, 0x8 ;  /* 0x0000000003037211 */ /* 0x000fe200078f40ff */
[----:B------:R-:W-:-:S03]  /*8080*/  IMAD.MOV.U32 R0, RZ, RZ, 0x1 ;  /* 0x00000001ff007424 */ /* 0x000fc600078e00ff */
[----:B------:R-:W-:-:S05]  /*8090*/  SHF.R.S32.HI R3, RZ, 0x8, R3 ;  /* 0x00000008ff037819 */ /* 0x000fca0000011403 */
[----:B------:R-:W-:-:S07]  /*80a0*/  VIADD R10, R3, 0x1 ;  /* 0x00000001030a7836 */ /* 0x000fce0000000000 */
.L_x_242:
[----:B------:R-:W-:-:S03]  /*80b0*/  UMOV UR6, 0xffffffff ;  /* 0xffffffff00067882 */ /* 0x000fc60000000000 */
[----:B------:R-:W-:Y:S05]  /*80c0*/  BRA.DIV UR6, `(.L_x_231) ;  /* 0x0000000e06a47947 */ /* 0x000fea000b800000 */
[----:B------:R-:W-:-:S13]  /*80d0*/  ELECT P6, URZ, PT ;  /* 0x00000000003f782f */ /* 0x000fda00038c0000 */
.L_x_252:
[----:B------:R-:W0:Y:S01]  /*80e0*/  LDC R4, c[0x0][0x28c] ;  /* 0x0000a300ff047b82 */ /* 0x000e220000000800 */
[----:B------:R-:W-:Y:S01]  /*80f0*/  BSSY B1, `(.L_x_232) ;  /* 0x0000043000017945 */ /* 0x000fe20003800000 */
[----:B0-----:R-:W-:-:S13]  /*8100*/  ISETP.LT.OR P6, PT, R4, 0x1, !P6 ;  /* 0x000000010400780c */ /* 0x001fda00077c1670 */
[----:B------:R-:W-:Y:S05]  /*8110*/  @P6 BRA `(.L_x_233) ;  /* 0x0000000400006947 */ /* 0x000fea0003800000 */
[----:B------:R-:W-:Y:S02]  /*8120*/  IMAD R19, R19, 0xc0, RZ ;  /* 0x000000c013137824 */ /* 0x000fe400078e02ff */
[----:B------:R-:W-:Y:S02]  /*8130*/  IMAD R20, R20, 0x60, RZ ;  /* 0x0000006014147824 */ /* 0x000fe400078e02ff */
[----:B------:R-:W-:Y:S02]  /*8140*/  IMAD.MOV.U32 R21, RZ, RZ, RZ ;  /* 0x000000ffff157224 */ /* 0x000fe400078e00ff */
[----:B------:R-:W-:Y:S02]  /*8150*/  IMAD.MOV.U32 R4, RZ, RZ, R10 ;  /* 0x000000ffff047224 */ /* 0x000fe400078e000a */
[----:B------:R-:W-:Y:S02]  /*8160*/  IMAD.MOV.U32 R5, RZ, RZ, R0 ;  /* 0x000000ffff057224 */ /* 0x000fe400078e0000 */
[----:B------:R-:W-:-:S07]  /*8170*/  IMAD.MOV.U32 R6, RZ, RZ, R12 ;  /* 0x000000ffff067224 */ /* 0x000fce00078e000c */
.L_x_237:
[----:B------:R-:W0:Y:S01]  /*8180*/  S2R R14, SR_CgaCtaId ;  /* 0x00000000000e7919 */ /* 0x000e220000008800 */
[----:B------:R-:W-:Y:S01]  /*8190*/  MOV R7, 0x400 ;  /* 0x0000040000077802 */ /* 0x000fe20000000f00 */
[----:B------:R-:W1:Y:S03]  /*81a0*/  @!P2 LDC R9, c[0x0][0x500] ;  /* 0x00014000ff09ab82 */ /* 0x000e660000000800 */
[----:B0-----:R-:W-:Y:S02]  /*81b0*/  LEA R15, R14, R7, 0x18 ;  /* 0x000000070e0f7211 */ /* 0x001fe400078ec0ff */
[----:B------:R-:W-:-:S03]  /*81c0*/  SHF.L.U32 R7, R5, 0x1f, RZ ;  /* 0x0000001f05077819 */ /* 0x000fc600000006ff */
[----:B------:R-:W-:-:S04]  /*81d0*/  IMAD R14, R6, 0x8, R15 ;  /* 0x00000008060e7824 */ /* 0x000fc800078e020f */
[----:B------:R-:W0:Y:S02]  /*81e0*/  SYNCS.PHASECHK.TRANS64.TRYWAIT P1, [R14+URZ+0x18], R7 ;  /* 0x000018070e0075a7 */ /* 0x000e24000802017f */
[----:B01----:R-:W-:Y:S05]  /*81f0*/  @!P1 BRA `(.L_x_234) ;  /* 0x0000000c00789947 */ /* 0x003fea0003800000 */
.L_x_253:
[----:B0-----:R-:W-:Y:S01]  /*8200*/  PRMT R7, R11, 0x9910, RZ ;  /* 0x000099100b077816 */ /* 0x001fe200000000ff */
[----:B------:R0:W-:Y:S03]  /*8210*/  @!P2 SYNCS.ARRIVE.TRANS64 RZ, [R14+URZ], R9 ;  /* 0x000000090effa9a7 */ /* 0x0001e6000800003f */
[----:B------:R-:W-:-:S13]  /*8220*/  ISETP.NE.AND P1, PT, R7, 0x2, PT ;  /* 0x000000020700780c */ /* 0x000fda0003f25270 */
[----:B0-----:R-:W-:Y:S05]  /*8230*/  @P1 BRA `(.L_x_235) ;  /* 0x0000000000041947 */ /* 0x001fea0003800000 */
[----:B------:R-:W-:Y:S01]  /*8240*/  BPT.TRAP 0x1 ;  /* 0x000000040000795c */ /* 0x000fe20000300000 */
.L_x_235:
[----:B------:R-:W-:Y:S05]  /*8250*/  @P0 BRA `(.L_x_236) ;  /* 0x0000000000040947 */ /* 0x000fea0003800000 */
[----:B------:R-:W-:Y:S01]  /*8260*/  BPT.TRAP 0x1 ;  /* 0x000000040000795c */ /* 0x000fe20000300000 */
.L_x_236:
[C-C-:B------:R-:W-:Y:S01]  /*8270*/  IMAD R7, R6.reuse, 0xc000, R15.reuse ;  /* 0x0000c00006077824 */ /* 0x140fe200078e020f */
[----:B------:R-:W-:Y:S01]  /*8280*/  R2UR UR34, R21 ;  /* 0x00000000152272ca */ /* 0x000fe200000e0000 */
[----:B------:R-:W-:Y:S01]  /*8290*/  IMAD R15, R6, 0x6000, R15 ;  /* 0x00006000060f7824 */ /* 0x000fe200078e020f */
[----:B------:R-:W-:Y:S01]  /*82a0*/  R2UR UR33, R14 ;  /* 0x000000000e2172ca */ /* 0x000fe200000e0000 */
[----:B------:R-:W-:Y:S01]  /*82b0*/  VIADD R4, R4, 0xffffffff ;  /* 0xffffffff04047836 */ /* 0x000fe20000000000 */
[----:B------:R-:W-:Y:S01]  /*82c0*/  R2UR UR24, R7 ;  /* 0x00000000071872ca */ /* 0x000fe200000e0000 */
[----:B------:R-:W-:Y:S01]  /*82d0*/  UIADD3 UR6, UP0, UR22, 0xf0, URZ ;  /* 0x000000f016067890 */ /* 0x000fe2000ff1e03f */
[----:B------:R-:W-:Y:S01]  /*82e0*/  R2UR UR8, R15 ;  /* 0x000000000f0872ca */ /* 0x000fe200000e0000 */
[----:B------:R-:W-:Y:S01]  /*82f0*/  UIADD3 UR30, UP1, UR22, 0x1f0, URZ ;  /* 0x000001f0161e7890 */ /* 0x000fe2000ff3e03f */
[----:B------:R-:W-:Y:S01]  /*8300*/  R2UR UR36, R8 ;  /* 0x00000000082472ca */ /* 0x000fe200000e0000 */
[----:B------:R-:W-:Y:S01]  /*8310*/  UIADD3.X UR7, URZ, UR23, URZ, UP0, !UPT ;  /* 0x000000173f077290 */ /* 0x000fe200087fe43f */
[----:B------:R-:W-:Y:S01]  /*8320*/  R2UR UR35, R19 ;  /* 0x00000000132372ca */ /* 0x000fe200000e0000 */
[----:B------:R-:W-:Y:S01]  /*8330*/  UIADD3.X UR31, URZ, UR23, URZ, UP1, !UPT ;  /* 0x000000173f1f7290 */ /* 0x000fe20008ffe43f */
[----:B------:R-:W-:Y:S01]  /*8340*/  R2UR UR19, R20 ;  /* 0x00000000141372ca */ /* 0x000fe200000e0000 */
[----:B------:R-:W-:Y:S01]  /*8350*/  UIADD3 UR26, UR34, 0x80, URZ ;  /* 0x00000080221a7890 */ /* 0x000fe2000fffe03f */
[----:B------:R-:W-:Y:S01]  /*8360*/  ISETP.GT.AND P3, PT, R4, 0x1, PT ;  /* 0x000000010400780c */ /* 0x000fe20003f64270 */
[----:B------:R-:W-:Y:S01]  /*8370*/  VIADD R6, R6, 0x1 ;  /* 0x0000000106067836 */ /* 0x000fe20000000000 */
[----:B------:R-:W-:Y:S01]  /*8380*/  UMOV UR14, 0x0 ;  /* 0x00000000000e7882 */ /* 0x000fe20000000000 */
[----:B------:R-:W-:Y:S01]  /*8390*/  UIADD3 UR32, UR24, 0x100, URZ ;  /* 0x0000010018207890 */ /* 0x000fe2000fffe03f */
[----:B------:R-:W-:Y:S01]  /*83a0*/  VIADD R21, R21, 0x100 ;  /* 0x0000010015157836 */ /* 0x000fe20000000000 */
[----:B------:R-:W-:Y:S01]  /*83b0*/  UIADD3 UR24, UR24, 0x6100, URZ ;  /* 0x0000610018187890 */ /* 0x000fe2000fffe03f */
[----:B------:R-:W-:Y:S01]  /*83c0*/  ISETP.NE.AND P1, PT, R6, 0x3, PT ;  /* 0x000000030600780c */ /* 0x000fe20003f25270 */
[----:B------:R-:W-:-:S02]  /*83d0*/  UIADD3 UR16, UR8, 0x24100, URZ ;  /* 0x0002410008107890 */ /* 0x000fc4000fffe03f */
[----:B------:R-:W-:Y:S01]  /*83e0*/  UIADD3 UR8, UR8, 0x27100, URZ ;  /* 0x0002710008087890 */ /* 0x000fe2000fffe03f */
[----:B------:R-:W-:Y:S01]  /*83f0*/  SEL R14, RZ, 0x1, P1 ;  /* 0x00000001ff0e7807 */ /* 0x000fe20000800000 */
[----:B------:R-:W-:Y:S01]  /*8400*/  UMOV UR15, 0x10000000 ;  /* 0x10000000000f7882 */ /* 0x000fe20000000000 */
[----:B------:R-:W-:Y:S01]  /*8410*/  UMOV UR25, UR33 ;  /* 0x0000002100197c82 */ /* 0x000fe20008000000 */
[----:B------:R-:W-:Y:S01]  /*8420*/  UMOV UR28, UR36 ;  /* 0x00000024001c7c82 */ /* 0x000fe20008000000 */
[----:B------:R-:W-:Y:S01]  /*8430*/  UMOV UR27, UR35 ;  /* 0x00000023001b7c82 */ /* 0x000fe20008000000 */
[----:B------:R-:W-:Y:S01]  /*8440*/  UMOV UR17, UR33 ;  /* 0x0000002100117c82 */ /* 0x000fe20008000000 */
[----:B------:R-:W-:Y:S01]  /*8450*/  UMOV UR18, UR34 ;  /* 0x0000002200127c82 */ /* 0x000fe20008000000 */
[----:B------:R-:W-:Y:S01]  /*8460*/  UMOV UR20, UR36 ;  /* 0x0000002400147c82 */ /* 0x000fe20008000000 */
[----:B------:R0:W-:Y:S01]  /*8470*/  UTMALDG.3D [UR32], [UR6], desc[UR14] ;  /* 0x00000e20060075b4 */ /* 0x0001e20008011000 */
[----:B------:R-:W-:Y:S01]  /*8480*/  UMOV UR9, UR33 ;  /* 0x0000002100097c82 */ /* 0x000fe20008000000 */
[----:B------:R-:W-:Y:S01]  /*8490*/  UMOV UR11, UR19 ;  /* 0x00000013000b7c82 */ /* 0x000fe20008000000 */
[----:B------:R-:W-:Y:S01]  /*84a0*/  UMOV UR12, UR36 ;  /* 0x00000024000c7c82 */ /* 0x000fe20008000000 */
[----:B------:R-:W-:Y:S01]  /*84b0*/  UMOV UR10, UR26 ;  /* 0x0000001a000a7c82 */ /* 0x000fe20008000000 */
[----:B------:R-:W-:-:S02]  /*84c0*/  LOP3.LUT R5, R5, R14, RZ, 0x3c, !PT ;  /* 0x0000000e05057212 */ /* 0x000fc400078e3cff */
[----:B------:R-:W-:Y:S01]  /*84d0*/  SEL R6, R6, RZ, P1 ;  /* 0x000000ff06067207 */ /* 0x000fe20000800000 */
[----:B------:R0:W-:Y:S01]  /*84e0*/  UTMALDG.3D [UR24], [UR6], desc[UR14] ;  /* 0x00000e18060075b4 */ /* 0x0001e20008011000 */
[----:B------:R0:W-:Y:S01]  /*84f0*/  UTMALDG.3D [UR16], [UR30], desc[UR14] ;  /* 0x00000e101e0075b4 */ /* 0x0001e20008011000 */
[----:B------:R0:W-:Y:S02]  /*8500*/  UTMALDG.3D [UR8], [UR30], desc[UR14] ;  /* 0x00000e081e0075b4 */ /* 0x0001e40008011000 */
[----:B0-----:R-:W-:Y:S05]  /*8510*/  @P3 BRA `(.L_x_237) ;  /* 0xfffffffc00183947 */ /* 0x001fea000383ffff */
.L_x_233:
[----:B------:R-:W-:Y:S05]  /*8520*/  BSYNC B1 ;  /* 0x0000000000017941 */ /* 0x000fea0003800000 */
.L_x_232:
[----:B------:R-:W-:Y:S01]  /*8530*/  LOP3.LUT P3, RZ, R13, 0xff, RZ, 0xc0, !PT ;  /* 0x000000ff0dff7812 */ /* 0x000fe2000786c0ff */
[----:B------:R-:W-:Y:S01]  /*8540*/  IMAD.IADD R12, R3, 0x1, R12 ;  /* 0x00000001030c7824 */ /* 0x000fe200078e020c */
[----:B------:R-:W-:Y:S01]  /*8550*/  IADD3 R16, P4, R16, UR38, RZ ;  /* 0x0000002610107c10 */ /* 0x000fe2000ff9e0ff */
[----:B------:R-:W-:Y:S01]  /*8560*/  ULDC.64 UR6, c[0x0][0x650] ;  /* 0x0001940000067ab9 */ /* 0x000fe20000000a00 */
[----:B------:R-:W-:Y:S01]  /*8570*/  BSSY B1, `(.L_x_238) ;  /* 0x000006a000017945 */ /* 0x000fe20003800000 */
[----:B------:R-:W-:Y:S01]  /*8580*/  IMAD.MOV.U32 R19, RZ, RZ, -0x1 ;  /* 0xffffffffff137424 */ /* 0x000fe200078e00ff */
[----:B------:R-:W-:Y:S01]  /*8590*/  ISETP.GT.U32.AND P1, PT, R12, 0x2, PT ;  /* 0x000000020c00780c */ /* 0x000fe20003f24070 */
[----:B------:R-:W-:Y:S01]  /*85a0*/  IMAD.MOV.U32 R20, RZ, RZ, -0x1 ;  /* 0xffffffffff147424 */ /* 0x000fe200078e00ff */
[----:B------:R-:W-:Y:S01]  /*85b0*/  IADD3.X R17, R17, UR41, RZ, P4, !PT ;  /* 0x0000002911117c10 */ /* 0x000fe2000a7fe4ff */
[----:B------:R-:W-:Y:S01]  /*85c0*/  IMAD.MOV.U32 R8, RZ, RZ, -0x1 ;  /* 0xffffffffff087424 */ /* 0x000fe200078e00ff */
[----:B------:R-:W-:-:S02]  /*85d0*/  ISETP.LT.U32.AND P1, PT, R3, 0x3, P1 ;  /* 0x000000030300780c */ /* 0x000fc40000f21070 */
[----:B------:R-:W-:Y:S01]  /*85e0*/  PRMT R13, RZ, 0x7610, R13 ;  /* 0x00007610ff0d7816 */ /* 0x000fe2000000000d */
[----:B------:R-:W0:Y:S01]  /*85f0*/  @P3 S2R R5, SR_CgaCtaId ;  /* 0x0000000000053919 */ /* 0x000e220000008800 */
[----:B------:R-:W-:-:S04]  /*8600*/  @P3 MOV R4, 0x400 ;  /* 0x0000040000043802 */ /* 0x000fc80000000f00 */
[----:B0-----:R-:W-:Y:S01]  /*8610*/  @P3 LEA R6, R5, R4, 0x18 ;  /* 0x0000000405063211 */ /* 0x001fe200078ec0ff */
[----:B------:R-:W-:-:S03]  /*8620*/  IMAD.WIDE.U32 R4, R12, -0x55555555, RZ ;  /* 0xaaaaaaab0c047825 */ /* 0x000fc600078e00ff */
[----:B------:R0:W-:Y:S01]  /*8630*/  @P3 SYNCS.ARRIVE.TRANS64.A1T0 RZ, [R6+URZ+0x48], RZ ;  /* 0x000048ff06ff39a7 */ /* 0x0001e2000810003f */
[----:B------:R-:W-:Y:S02]  /*8640*/  ISETP.GE.U32.AND P3, PT, R3, 0x3, PT ;  /* 0x000000030300780c */ /* 0x000fe40003f66070 */
[----:B------:R-:W-:Y:S02]  /*8650*/  SHF.R.U32.HI R7, RZ, 0x1, R5 ;  /* 0x00000001ff077819 */ /* 0x000fe40000011605 */
[----:B------:R-:W-:Y:S02]  /*8660*/  SEL R5, RZ, 0x1, !P1 ;  /* 0x00000001ff057807 */ /* 0x000fe40004800000 */
[----:B------:R-:W-:Y:S01]  /*8670*/  ISETP.GE.U32.AND P1, PT, R16, UR6, PT ;  /* 0x0000000610007c0c */ /* 0x000fe2000bf26070 */
[----:B------:R-:W-:Y:S01]  /*8680*/  IMAD R12, R7, -0x3, R12 ;  /* 0xfffffffd070c7824 */ /* 0x000fe200078e020c */
[----:B------:R-:W-:Y:S02]  /*8690*/  LOP3.LUT R0, R0, R5, RZ, 0x3c, !PT ;  /* 0x0000000500007212 */ /* 0x000fe400078e3cff */
[----:B------:R-:W-:-:S02]  /*86a0*/  ISETP.GE.U32.AND.EX P1, PT, R17, UR7, PT, P1 ;  /* 0x0000000711007c0c */ /* 0x000fc4000bf26110 */
[----:B------:R-:W-:Y:S02]  /*86b0*/  PRMT R4, RZ, 0x7610, R4 ;  /* 0x00007610ff047816 */ /* 0x000fe40000000004 */
[----:B------:R-:W-:-:S09]  /*86c0*/  @P3 LOP3.LUT R0, R0, 0x1, R7, 0x78, !PT ;  /* 0x0000000100003812 */ /* 0x000fd200078e7807 */
[----:B0-----:R-:W-:Y:S05]  /*86d0*/  @P1 BRA `(.L_x_239) ;  /* 0x00000004004c1947 */ /* 0x001fea0003800000 */
[----:B------:R-:W-:Y:S01]  /*86e0*/  ULDC.64 UR6, c[0x0][0x628] ;  /* 0x00018a0000067ab9 */ /* 0x000fe20000000a00 */
[----:B------:R-:W0:Y:S01]  /*86f0*/  S2R R15, SR_CTAID.X ;  /* 0x00000000000f7919 */ /* 0x000e220000002500 */
[----:B------:R-:W-:Y:S01]  /*8700*/  ISETP.NE.U32.AND P1, PT, RZ, UR6, PT ;  /* 0x00000006ff007c0c */ /* 0x000fe2000bf25070 */
[----:B------:R-:W-:Y:S01]  /*8710*/  ULDC UR9, c[0x0][0x630] ;  /* 0x00018c0000097ab9 */ /* 0x000fe20000000800 */
[----:B------:R-:W-:Y:S01]  /*8720*/  IMAD.MOV.U32 R4, RZ, RZ, R16 ;  /* 0x000000ffff047224 */ /* 0x000fe200078e0010 */
[----:B------:R-:W1:Y:S01]  /*8730*/  S2R R14, SR_CTAID.Y ;  /* 0x00000000000e7919 */ /* 0x000e620000002600 */
[----:B------:R-:W-:Y:S01]  /*8740*/  ISETP.NE.AND.EX P1, PT, RZ, UR7, PT, P1 ;  /* 0x00000007ff007c0c */ /* 0x000fe2000bf25310 */
[----:B------:R-:W-:-:S12]  /*8750*/  IMAD.MOV.U32 R5, RZ, RZ, R17 ;  /* 0x000000ffff057224 */ /* 0x000fd800078e0011 */
[----:B------:R-:W-:Y:S05]  /*8760*/  @!P1 BRA `(.L_x_240) ;  /* 0x0000000000289947 */ /* 0x000fea0003800000 */
[----:B------:R-:W-:Y:S02]  /*8770*/  ULDC UR8, c[0x0][0x634] ;  /* 0x00018d0000087ab9 */ /* 0x000fe40000000800 */
[----:B------:R-:W-:-:S05]  /*8780*/  IADD3 R9, P1, R16, UR8, RZ ;  /* 0x0000000810097c10 */ /* 0x000fca000ff3e0ff */
[----:B------:R-:W-:-:S04]  /*8790*/  IMAD.X R19, RZ, RZ, R17, P1 ;  /* 0x000000ffff137224 */ /* 0x000fc800008e0611 */
[----:B------:R-:W-:-:S04]  /*87a0*/  IMAD.WIDE.U32 R6, R19, UR6, RZ ;  /* 0x0000000613067c25 */ /* 0x000fc8000f8e00ff */
[----:B------:R-:W-:-:S04]  /*87b0*/  IMAD.WIDE.U32 R6, P1, R9, UR7, R6 ;  /* 0x0000000709067c25 */ /* 0x000fc8000f820006 */
[----:B------:R-:W-:-:S04]  /*87c0*/  IMAD.WIDE.U32 R8, R9, UR6, RZ ;  /* 0x0000000609087c25 */ /* 0x000fc8000f8e00ff */
[----:B------:R-:W-:Y:S01]  /*87d0*/  IMAD.X R5, RZ, RZ, RZ, P1 ;  /* 0x000000ffff057224 */ /* 0x000fe200008e06ff */
[----:B------:R-:W-:Y:S01]  /*87e0*/  IADD3 RZ, P1, R9, R6, RZ ;  /* 0x0000000609ff7210 */ /* 0x000fe20007f3e0ff */
[----:B------:R-:W-:-:S04]  /*87f0*/  IMAD.MOV.U32 R4, RZ, RZ, R7 ;  /* 0x000000ffff047224 */ /* 0x000fc800078e0007 */
[----:B------:R-:W-:-:S08]  /*8800*/  IMAD.WIDE.U32.X R4, R19, UR7, R4, P1 ;  /* 0x0000000713047c25 */ /* 0x000fd000088e0404 */
.L_x_240:
[--C-:B------:R-:W-:Y:S01]  /*8810*/  SHF.R.U64 R8, R4, UR9, R5.reuse ;  /* 0x0000000904087c19 */ /* 0x100fe20008001205 */
[----:B------:R-:W-:Y:S01]  /*8820*/  ULDC.64 UR6, c[0x0][0x620] ;  /* 0x0001880000067ab9 */ /* 0x000fe20000000a00 */
[----:B------:R-:W-:Y:S01]  /*8830*/  SHF.R.U32.HI R4, RZ, UR9, R5 ;  /* 0x00000009ff047c19 */ /* 0x000fe20008011605 */
[----:B------:R-:W2:Y:S01]  /*8840*/  LDC R24, c[0x0][0x144] ;  /* 0x00005100ff187b82 */ /* 0x000ea20000000800 */
[----:B------:R-:W-:Y:S01]  /*8850*/  IADD3 R7, P1, RZ, -R8, RZ ;  /* 0x80000008ff077210 */ /* 0x000fe20007f3e0ff */
[----:B------:R-:W-:Y:S01]  /*8860*/  ULDC.64 UR10, c[0x0][0x640] ;  /* 0x00019000000a7ab9 */ /* 0x000fe20000000a00 */
[----:B0-----:R-:W-:Y:S01]  /*8870*/  I2FP.F32.U32 R9, R15 ;  /* 0x0000000f00097245 */ /* 0x001fe20000201000 */
[----:B------:R-:W-:Y:S02]  /*8880*/  ULDC UR8, c[0x0][0x608] ;  /* 0x0001820000087ab9 */ /* 0x000fe40000000800 */
[----:B------:R-:W-:Y:S01]  /*8890*/  IMAD.X R4, RZ, RZ, ~R4, P1 ;  /* 0x000000ffff047224 */ /* 0x000fe200008e0e04 */
[----:B------:R-:W-:Y:S01]  /*88a0*/  ISETP.NE.U32.AND P1, PT, RZ, UR10, PT ;  /* 0x0000000aff007c0c */ /* 0x000fe2000bf25070 */
[----:B------:R-:W0:Y:S02]  /*88b0*/  LDC R21, c[0x0][0x148] ;  /* 0x00005200ff157b82 */ /* 0x000e240000000800 */
[----:B------:R-:W-:Y:S01]  /*88c0*/  IMAD R6, R4, UR6, RZ ;  /* 0x0000000604067c24 */ /* 0x000fe2000f8e02ff */
[----:B------:R-:W-:Y:S01]  /*88d0*/  ISETP.NE.AND.EX P1, PT, RZ, UR11, PT, P1 ;  /* 0x0000000bff007c0c */ /* 0x000fe2000bf25310 */
[----:B------:R-:W-:Y:S01]  /*88e0*/  IMAD.WIDE.U32 R4, R7, UR6, R16 ;  /* 0x0000000607047c25 */ /* 0x000fe2000f8e0010 */
[----:B------:R-:W-:-:S03]  /*88f0*/  ULDC UR6, c[0x0][0x150] ;  /* 0x0000540000067ab9 */ /* 0x000fc60000000800 */
[----:B------:R-:W-:Y:S02]  /*8900*/  IMAD R7, R7, UR7, R6 ;  /* 0x0000000707077c24 */ /* 0x000fe4000f8e0206 */
[----:B------:R-:W-:Y:S01]  /*8910*/  FMUL R6, R9, UR6 ;  /* 0x0000000609067c20 */ /* 0x000fe20008400000 */
[----:B------:R-:W-:Y:S01]  /*8920*/  ULDC UR6, c[0x0][0x618] ;  /* 0x0001860000067ab9 */ /* 0x000fe20000000800 */
[----:B------:R-:W-:Y:S01]  /*8930*/  ULDC UR7, c[0x0][0x154] ;  /* 0x0000550000077ab9 */ /* 0x000fe20000000800 */
[----:B------:R-:W-:-:S03]  /*8940*/  IMAD.IADD R5, R5, 0x1, R7 ;  /* 0x0000000105057824 */ /* 0x000fc600078e0207 */
[----:B------:R-:W3:Y:S02]  /*8950*/  F2I.U32.TRUNC.NTZ R6, R6 ;  /* 0x0000000600067305 */ /* 0x000ee4000020f000 */
[----:B------:R-:W-:Y:S02]  /*8960*/  SHF.R.U64 R9, R4, UR6, R5 ;  /* 0x0000000604097c19 */ /* 0x000fe40008001205 */
[----:B-1----:R-:W-:-:S05]  /*8970*/  I2FP.F32.U32 R4, R14 ;  /* 0x0000000e00047245 */ /* 0x002fca0000201000 */
[----:B------:R-:W-:Y:S01]  /*8980*/  FMUL R22, R4, UR7 ;  /* 0x0000000704167c20 */ /* 0x000fe20008400000 */
[----:B------:R-:W-:Y:S01]  /*8990*/  SHF.R.U32.HI R4, RZ, UR6, R5 ;  /* 0x00000006ff047c19 */ /* 0x000fe20008011605 */
[----:B------:R-:W-:-:S03]  /*89a0*/  ULDC UR6, c[0x0][0x658] ;  /* 0x0001960000067ab9 */ /* 0x000fc60000000800 */
[--C-:B------:R-:W-:Y:S01]  /*89b0*/  SHF.R.U64 R20, R9, UR8, R4.reuse ;  /* 0x0000000809147c19 */ /* 0x100fe20008001204 */
[----:B------:R-:W1:Y:S01]  /*89c0*/  F2I.U32.TRUNC.NTZ R22, R22 ;  /* 0x0000001600167305 */ /* 0x000e62000020f000 */
[----:B------:R-:W-:Y:S01]  /*89d0*/  SHF.R.U32.HI R5, RZ, UR8, R4 ;  /* 0x00000008ff057c19 */ /* 0x000fe20008011604 */
[----:B---3--:R-:W-:-:S03]  /*89e0*/  IMAD.MOV R6, RZ, RZ, -R6 ;  /* 0x000000ffff067224 */ /* 0x008fc600078e0a06 */
[----:B------:R-:W-:Y:S01]  /*89f0*/  SHF.R.U64 R19, R20, UR6, R5 ;  /* 0x0000000614137c19 */ /* 0x000fe20008001205 */
[----:B--2---:R-:W-:Y:S01]  /*8a00*/  IMAD R15, R24, R6, R15 ;  /* 0x00000006180f7224 */ /* 0x004fe200078e020f */
[----:B------:R-:W-:-:S03]  /*8a10*/  SHF.R.U32.HI R23, RZ, UR6, R5 ;  /* 0x00000006ff177c19 */ /* 0x000fc60008011605 */
[----:B------:R-:W-:Y:S02]  /*8a20*/  IMAD.MOV.U32 R4, RZ, RZ, R19 ;  /* 0x000000ffff047224 */ /* 0x000fe400078e0013 */
[----:B------:R-:W-:Y:S01]  /*8a30*/  IMAD.MOV.U32 R5, RZ, RZ, R23 ;  /* 0x000000ffff057224 */ /* 0x000fe200078e0017 */
[----:B-1----:R-:W-:Y:S06]  /*8a40*/  @!P1 BRA `(.L_x_241) ;  /* 0x0000000000289947 */ /* 0x002fec0003800000 */
[----:B------:R-:W-:Y:S02]  /*8a50*/  ULDC UR6, c[0x0][0x64c] ;  /* 0x0001930000067ab9 */ /* 0x000fe40000000800 */
[----:B------:R-:W-:-:S05]  /*8a60*/  IADD3 R5, P1, R19, UR6, RZ ;  /* 0x0000000613057c10 */ /* 0x000fca000ff3e0ff */
[----:B------:R-:W-:-:S04]  /*8a70*/  IMAD.X R23, RZ, RZ, R23, P1 ;  /* 0x000000ffff177224 */ /* 0x000fc800008e0617 */
[----:B------:R-:W-:-:S04]  /*8a80*/  IMAD.WIDE.U32 R6, R23, UR10, RZ ;  /* 0x0000000a17067c25 */ /* 0x000fc8000f8e00ff */
[----:B------:R-:W-:-:S04]  /*8a90*/  IMAD.WIDE.U32 R6, P1, R5, UR11, R6 ;  /* 0x0000000b05067c25 */ /* 0x000fc8000f820006 */
[----:B------:R-:W-:-:S04]  /*8aa0*/  IMAD.WIDE.U32 R4, R5, UR10, RZ ;  /* 0x0000000a05047c25 */ /* 0x000fc8000f8e00ff */
[----:B------:R-:W-:Y:S01]  /*8ab0*/  IMAD.MOV.U32 R4, RZ, RZ, R7 ;  /* 0x000000ffff047224 */ /* 0x000fe200078e0007 */
[----:B------:R-:W-:Y:S01]  /*8ac0*/  IADD3 RZ, P3, R5, R6, RZ ;  /* 0x0000000605ff7210 */ /* 0x000fe20007f7e0ff */
[----:B------:R-:W-:-:S04]  /*8ad0*/  IMAD.X R5, RZ, RZ, RZ, P1 ;  /* 0x000000ffff057224 */ /* 0x000fc800008e06ff */
[----:B------:R-:W-:-:S08]  /*8ae0*/  IMAD.WIDE.U32.X R4, R23, UR11, R4, P3 ;  /* 0x0000000b17047c25 */ /* 0x000fd000098e0404 */
.L_x_241:
[----:B------:R-:W-:Y:S01]  /*8af0*/  ISETP.NE.AND P1, PT, R2, 0x1, PT ;  /* 0x000000010200780c */ /* 0x000fe20003f25270 */
[----:B------:R-:W-:Y:S01]  /*8b00*/  ULDC UR6, c[0x0][0x648] ;  /* 0x0001920000067ab9 */ /* 0x000fe20000000800 */
[----:B------:R-:W-:Y:S01]  /*8b10*/  LOP3.LUT R20, R20, UR13, RZ, 0xc0, !PT ;  /* 0x0000000d14147c12 */ /* 0x000fe2000f8ec0ff */
[----:B------:R-:W-:Y:S01]  /*8b20*/  IMAD.MOV R22, RZ, RZ, -R22 ;  /* 0x000000ffff167224 */ /* 0x000fe200078e0a16 */
[----:B------:R-:W-:Y:S01]  /*8b30*/  SHF.R.U64 R5, R4, UR6, R5 ;  /* 0x0000000604057c19 */ /* 0x000fe20008001205 */
[----:B------:R-:W-:Y:S01]  /*8b40*/  ULDC UR6, c[0x0][0x638] ;  /* 0x00018e0000067ab9 */ /* 0x000fe20000000800 */
[----:B------:R-:W-:Y:S01]  /*8b50*/  LOP3.LUT R6, R9, UR4, RZ, 0xc0, !PT ;  /* 0x0000000409067c12 */ /* 0x000fe2000f8ec0ff */
[----:B------:R-:W-:Y:S02]  /*8b60*/  ULDC UR7, c[0x0][0x610] ;  /* 0x0001840000077ab9 */ /* 0x000fe40000000800 */
[----:B------:R-:W-:Y:S02]  /*8b70*/  IMAD.MOV R4, RZ, RZ, -R5 ;  /* 0x000000ffff047224 */ /* 0x000fe400078e0a05 */
[----:B------:R-:W-:-:S02]  /*8b80*/  IMAD R20, R5, UR5, R20 ;  /* 0x0000000505147c24 */ /* 0x000fc4000f8e0214 */
[----:B0-----:R-:W-:Y:S02]  /*8b90*/  @P1 IMAD R15, R21, R22, R14 ;  /* 0x00000016150f1224 */ /* 0x001fe400078e020e */
[----:B------:R-:W-:Y:S01]  /*8ba0*/  IMAD R19, R4, UR6, R19 ;  /* 0x0000000604137c24 */ /* 0x000fe2000f8e0213 */
[----:B------:R-:W-:Y:S01]  /*8bb0*/  ULDC UR6, c[0x0][0x600] ;  /* 0x0001800000067ab9 */ /* 0x000fe20000000800 */
[----:B------:R-:W-:Y:S02]  /*8bc0*/  IMAD R15, R20, UR7, R15 ;  /* 0x00000007140f7c24 */ /* 0x000fe4000f8e020f */
[----:B------:R-:W-:Y:S02]  /*8bd0*/  IMAD R6, R19, UR6, R6 ;  /* 0x0000000613067c24 */ /* 0x000fe4000f8e0206 */
[----:B------:R-:W-:-:S03]  /*8be0*/  IMAD.MOV.U32 R4, RZ, RZ, 0x1 ;  /* 0x00000001ff047424 */ /* 0x000fc600078e00ff */
[----:B------:R-:W-:Y:S02]  /*8bf0*/  SEL R20, R6, R15, !P1 ;  /* 0x0000000f06147207 */ /* 0x000fe40004800000 */
[----:B------:R-:W-:-:S07]  /*8c00*/  SEL R19, R15, R6, !P1 ;  /* 0x000000060f137207 */ /* 0x000fce0004800000 */
.L_x_239:
[----:B------:R-:W-:Y:S05]  /*8c10*/  BSYNC B1 ;  /* 0x0000000000017941 */ /* 0x000fea0003800000 */
.L_x_238:
[----:B------:R-:W-:-:S13]  /*8c20*/  LOP3.LUT P1, RZ, R4, 0xff, RZ, 0xc0, !PT ;  /* 0x000000ff04ff7812 */ /* 0x000fda000782c0ff */
[----:B------:R-:W-:Y:S05]  /*8c30*/  @P1 BRA `(.L_x_242) ;  /* 0xfffffff4001c1947 */ /* 0x000fea000383ffff */
[----:B------:R-:W-:Y:S05]  /*8c40*/  BSYNC B0 ;  /* 0x0000000000007941 */ /* 0x000fea0003800000 */
.L_x_230:
[----:B------:R-:W-:-:S03]  /*8c50*/  UMOV UR6, 0xffffffff ;  /* 0xffffffff00067882 */ /* 0x000fc60000000000 */
[----:B------:R-:W-:Y:S05]  /*8c60*/  BRA.DIV UR6, `(.L_x_243) ;  /* 0x0000000206f07947 */ /* 0x000fea000b800000 */
[----:B------:R-:W-:-:S13]  /*8c70*/  ELECT P6, URZ, PT ;  /* 0x00000000003f782f */ /* 0x000fda00038c0000 */
.L_x_256:
[----:B------:R-:W-:Y:S04]  /*8c80*/  BSSY B0, `(.L_x_244) ;  /* 0x0000022000007945 */ /* 0x000fe80003800000 */
[----:B------:R-:W-:Y:S05]  /*8c90*/  @!P6 BRA `(.L_x_245) ;  /* 0x000000000080e947 */ /* 0x000fea0003800000 */
[----:B------:R-:W-:-:S04]  /*8ca0*/  LOP3.LUT R18, R18, 0x2, RZ, 0xfc, !PT ;  /* 0x0000000212127812 */ /* 0x000fc800078efcff */
[----:B------:R-:W-:-:S13]  /*8cb0*/  ISETP.NE.AND P0, PT, R18, 0x3, PT ;  /* 0x000000031200780c */ /* 0x000fda0003f05270 */
[----:B------:R-:W-:Y:S05]  /*8cc0*/  @!P0 BRA `(.L_x_246) ;  /* 0x0000000000048947 */ /* 0x000fea0003800000 */
[----:B------:R-:W-:Y:S01]  /*8cd0*/  BPT.TRAP 0x1 ;  /* 0x000000040000795c */ /* 0x000fe20000300000 */
.L_x_246:
[----:B------:R-:W0:Y:S01]  /*8ce0*/  S2R R3, SR_CgaCtaId ;  /* 0x0000000000037919 */ /* 0x000e220000008800 */
[----:B------:R-:W-:-:S04]  /*8cf0*/  MOV R2, 0x400 ;  /* 0x0000040000027802 */ /* 0x000fc80000000f00 */
[----:B0-----:R-:W-:Y:S02]  /*8d00*/  LEA R3, R3, R2, 0x18 ;  /* 0x0000000203037211 */ /* 0x001fe400078ec0ff */
[----:B------:R-:W-:-:S03]  /*8d10*/  SHF.L.U32 R2, R0, 0x1f, RZ ;  /* 0x0000001f00027819 */ /* 0x000fc600000006ff */
[----:B------:R-:W-:-:S04]  /*8d20*/  VIADD R3, R3, 0x18 ;  /* 0x0000001803037836 */ /* 0x000fc80000000000 */
[C---:B------:R-:W-:Y:S02]  /*8d30*/  IMAD R7, R12.reuse, 0x8, R3 ;  /* 0x000000080c077824 */ /* 0x040fe400078e0203 */
[----:B------:R-:W-:Y:S02]  /*8d40*/  VIADD R12, R12, 0x1 ;  /* 0x000000010c0c7836 */ /* 0x000fe40000000000 */
[----:B------:R-:W0:Y:S03]  /*8d50*/  SYNCS.PHASECHK.TRANS64.TRYWAIT P0, [R7+URZ], R2 ;  /* 0x00000002070075a7 */ /* 0x000e26000800017f */
[----:B------:R-:W-:-:S04]  /*8d60*/  ISETP.NE.AND P1, PT, R12, 0x3, PT ;  /* 0x000000030c00780c */ /* 0x000fc80003f25270 */
[----:B------:R-:W-:Y:S02]  /*8d70*/  SEL R5, RZ, 0x1, P1 ;  /* 0x00000001ff057807 */ /* 0x000fe40000800000 */
[----:B------:R-:W-:Y:S02]  /*8d80*/  SEL R12, R12, RZ, P1 ;  /* 0x000000ff0c0c7207 */ /* 0x000fe40000800000 */
[----:B------:R-:W-:-:S03]  /*8d90*/  LOP3.LUT R5, R0, R5, RZ, 0x3c, !PT ;  /* 0x0000000500057212 */ /* 0x000fc600078e3cff */
[----:B------:R-:W-:Y:S01]  /*8da0*/  IMAD R9, R12, 0x8, R3 ;  /* 0x000000080c097824 */ /* 0x000fe200078e0203 */
[----:B------:R-:W-:Y:S01]  /*8db0*/  SHF.L.U32 R4, R5, 0x1f, RZ ;  /* 0x0000001f05047819 */ /* 0x000fe200000006ff */
[----:B0-----:R-:W-:Y:S06]  /*8dc0*/  @!P0 BRA `(.L_x_247) ;  /* 0x0000000000b88947 */ /* 0x001fec0003800000 */
.L_x_257:
[----:B------:R-:W1:Y:S01]  /*8dd0*/  SYNCS.PHASECHK.TRANS64.TRYWAIT P0, [R9+URZ], R4 ;  /* 0x00000004090075a7 */ /* 0x000e62000800017f */
[----:B------:R-:W-:-:S05]  /*8de0*/  VIADD R0, R12, 0x1 ;  /* 0x000000010c007836 */ /* 0x000fca0000000000 */
[----:B------:R-:W-:-:S04]  /*8df0*/  ISETP.NE.AND P1, PT, R0, 0x3, PT ;  /* 0x000000030000780c */ /* 0x000fc80003f25270 */
[----:B0-----:R-:W-:Y:S02]  /*8e00*/  SEL R2, RZ, 0x1, P1 ;  /* 0x00000001ff027807 */ /* 0x001fe40000800000 */
[----:B------:R-:W-:Y:S02]  /*8e10*/  SEL R0, R0, RZ, P1 ;  /* 0x000000ff00007207 */ /* 0x000fe40000800000 */
[----:B------:R-:W-:Y:S01]  /*8e20*/  LOP3.LUT R2, R5, R2, RZ, 0x3c, !PT ;  /* 0x0000000205027212 */ /* 0x000fe200078e3cff */
[----:B-1----:R-:W-:Y:S06]  /*8e30*/  @!P0 BRA `(.L_x_248) ;  /* 0x0000000000b08947 */ /* 0x002fec0003800000 */
.L_x_258:
[----:B------:R-:W-:Y:S01]  /*8e40*/  IMAD R3, R0, 0x8, R3 ;  /* 0x0000000800037824 */ /* 0x000fe200078e0203 */
[----:B------:R-:W-:-:S07]  /*8e50*/  SHF.L.U32 R0, R2, 0x1f, RZ ;  /* 0x0000001f02007819 */ /* 0x000fce00000006ff */
.L_x_249:
[----:B-1----:R1:W2:Y:S02]  /*8e60*/  SYNCS.PHASECHK.TRANS64.TRYWAIT P0, [R3+URZ], R0 ;  /* 0x00000000030075a7 */ /* 0x0022a4000800017f */
[----:B--2---:R-:W-:Y:S05]  /*8e70*/  @!P0 NANOSLEEP.SYNCS 0x989680 ;  /* 0x009896800000895d */ /* 0x004fea0003900000 */
[----:B------:R-:W2:Y:S02]  /*8e80*/  @!P0 SYNCS.PHASECHK.TRANS64 P0, [R3+URZ], R0 ;  /* 0x00000000030085a7 */ /* 0x000ea4000800007f */
[----:B--2---:R-:W-:Y:S05]  /*8e90*/  @!P0 BRA `(.L_x_249) ;  /* 0xfffffffc00f08947 */ /* 0x004fea000383ffff */
.L_x_245:
[----:B------:R-:W-:Y:S05]  /*8ea0*/  BSYNC B0 ;  /* 0x0000000000007941 */ /* 0x000fea0003800000 */
.L_x_244:
[----:B------:R-:W-:Y:S05]  /*8eb0*/  EXIT ;  /* 0x000000000000794d */ /* 0x000fea0003800000 */
.L_x_17:
[----:B-1----:R1:W2:Y:S02]  /*8ec0*/  SYNCS.PHASECHK.TRANS64.TRYWAIT P1, [R3+URZ], R0 ;  /* 0x00000000030075a7 */ /* 0x0022a4000802017f */
[----:B--2---:R-:W-:Y:S05]  /*8ed0*/  @!P1 NANOSLEEP.SYNCS 0x989680 ;  /* 0x009896800000995d */ /* 0x004fea0003900000 */
[----:B------:R-:W2:Y:S02]  /*8ee0*/  @!P1 SYNCS.PHASECHK.TRANS64 P1, [R3+URZ], R0 ;  /* 0x00000000030095a7 */ /* 0x000ea4000802007f */
[----:B--2---:R-:W-:Y:S05]  /*8ef0*/  @!P1 BRA `(.L_x_17) ;  /* 0xfffffffc00f09947 */ /* 0x004fea000383ffff */
[----:B------:R-:W-:Y:S05]  /*8f00*/  BRA `(.L_x_16) ;  /* 0xffffff8400607947 */ /* 0x000fea000383ffff */
.L_x_22:
[----:B-1----:R1:W2:Y:S02]  /*8f10*/  SYNCS.PHASECHK.TRANS64.TRYWAIT P1, [R5+URZ], R4 ;  /* 0x00000004050075a7 */ /* 0x0022a4000802017f */
[----:B--2---:R-:W-:Y:S05]  /*8f20*/  @!P1 NANOSLEEP.SYNCS 0x989680 ;  /* 0x009896800000995d */ /* 0x004fea0003900000 */
[----:B------:R-:W2:Y:S02]  /*8f30*/  @!P1 SYNCS.PHASECHK.TRANS64 P1, [R5+URZ], R4 ;  /* 0x00000004050095a7 */ /* 0x000ea4000802007f */
[----:B--2---:R-:W-:Y:S05]  /*8f40*/  @!P1 BRA `(.L_x_22) ;  /* 0xfffffffc00f09947 */ /* 0x004fea000383ffff */
[----:B------:R-:W-:Y:S05]  /*8f50*/  BRA `(.L_x_21) ;  /* 0xffffff8c00507947 */ /* 0x000fea000383ffff */
.L_x_231:
[----:B------:R-:W-:Y:S01]  /*8f60*/  BSSY B1, `(.L_x_250) ;  /* 0x0000006000017945 */ /* 0x000fe20003800000 */
[----:B------:R-:W-:-:S07]  /*8f70*/  IMAD.MOV.U32 R15, RZ, RZ, -0x1 ;  /* 0xffffffffff0f7424 */ /* 0x000fce00078e00ff */
[----:B------:R-:W-:Y:S05]  /*8f80*/  WARPSYNC.COLLECTIVE R15, `(.L_x_251) ;  /* 0x000000000f0c7348 */ /* 0x000fea0003c00000 */
[----:B------:R-:W-:Y:S02]  /*8f90*/  ELECT P6, UR62, PT ;  /* 0x00000000003e782f */ /* 0x000fe400038c0000 */
[----:B------:R-:W-:Y:S01]  /*8fa0*/  MOV R14, UR62 ;  /* 0x0000003e000e7c02 */ /* 0x000fe20008000f00 */
[----:B------:R-:W-:Y:S10]  /*8fb0*/  ENDCOLLECTIVE ;  /* 0x000000000000791b */ /* 0x000ff40003800000 */
.L_x_251:
[----:B------:R-:W-:Y:S05]  /*8fc0*/  BSYNC B1 ;  /* 0x0000000000017941 */ /* 0x000fea0003800000 */
.L_x_250:
[----:B------:R-:W-:Y:S05]  /*8fd0*/  BRA `(.L_x_252) ;  /* 0xfffffff000407947 */ /* 0x000fea000383ffff */
.L_x_234:
[----:B0-----:R0:W1:Y:S02]  /*8fe0*/  SYNCS.PHASECHK.TRANS64.TRYWAIT P1, [R14+URZ+0x18], R7 ;  /* 0x000018070e0075a7 */ /* 0x001064000802017f */
[----:B-1----:R-:W-:Y:S05]  /*8ff0*/  @!P1 NANOSLEEP.SYNCS 0x989680 ;  /* 0x009896800000995d */ /* 0x002fea0003900000 */
[----:B------:R-:W1:Y:S02]  /*9000*/  @!P1 SYNCS.PHASECHK.TRANS64 P1, [R14+URZ+0x18], R7 ;  /* 0x000018070e0095a7 */ /* 0x000e64000802007f */
[----:B-1----:R-:W-:Y:S05]  /*9010*/  @!P1 BRA `(.L_x_234) ;  /* 0xfffffffc00f09947 */ /* 0x002fea000383ffff */
[----:B------:R-:W-:Y:S05]  /*9020*/  BRA `(.L_x_253) ;  /* 0xfffffff000747947 */ /* 0x000fea000383ffff */
.L_x_243:
[----:B------:R-:W-:Y:S01]  /*9030*/  BSSY B0, `(.L_x_254) ;  /* 0x0000006000007945 */ /* 0x000fe20003800000 */
[----:B------:R-:W-:-:S07]  /*9040*/  IMAD.MOV.U32 R15, RZ, RZ, -0x1 ;  /* 0xffffffffff0f7424 */ /* 0x000fce00078e00ff */
[----:B------:R-:W-:Y:S05]  /*9050*/  WARPSYNC.COLLECTIVE R15, `(.L_x_255) ;  /* 0x000000000f0c7348 */ /* 0x000fea0003c00000 */
[----:B------:R-:W-:Y:S02]  /*9060*/  ELECT P6, UR62, PT ;  /* 0x00000000003e782f */ /* 0x000fe400038c0000 */
[----:B------:R-:W-:Y:S01]  /*9070*/  MOV R14, UR62 ;  /* 0x0000003e000e7c02 */ /* 0x000fe20008000f00 */
[----:B------:R-:W-:Y:S10]  /*9080*/  ENDCOLLECTIVE ;  /* 0x000000000000791b */ /* 0x000ff40003800000 */
.L_x_255:
[----:B------:R-:W-:Y:S05]  /*9090*/  BSYNC B0 ;  /* 0x0000000000007941 */ /* 0x000fea0003800000 */
.L_x_254:
[----:B------:R-:W-:Y:S05]  /*90a0*/  BRA `(.L_x_256) ;  /* 0xfffffff800f47947 */ /* 0x000fea000383ffff */
.L_x_247:
[----:B0-----:R0:W1:Y:S02]  /*90b0*/  SYNCS.PHASECHK.TRANS64.TRYWAIT P0, [R7+URZ], R2 ;  /* 0x00000002070075a7 */ /* 0x001064000800017f */
[----:B-1----:R-:W-:Y:S05]  /*90c0*/  @!P0 NANOSLEEP.SYNCS 0x989680 ;  /* 0x009896800000895d */ /* 0x002fea0003900000 */
[----:B------:R-:W1:Y:S02]  /*90d0*/  @!P0 SYNCS.PHASECHK.TRANS64 P0, [R7+URZ], R2 ;  /* 0x00000002070085a7 */ /* 0x000e64000800007f */
[----:B-1----:R-:W-:Y:S05]  /*90e0*/  @!P0 BRA `(.L_x_247) ;  /* 0xfffffffc00f08947 */ /* 0x002fea000383ffff */
[----:B------:R-:W-:Y:S05]  /*90f0*/  BRA `(.L_x_257) ;  /* 0xfffffffc00347947 */ /* 0x000fea000383ffff */
.L_x_248:
[----:B0-----:R0:W1:Y:S02]  /*9100*/  SYNCS.PHASECHK.TRANS64.TRYWAIT P0, [R9+URZ], R4 ;  /* 0x00000004090075a7 */ /* 0x001064000800017f */
[----:B-1----:R-:W-:Y:S05]  /*9110*/  @!P0 NANOSLEEP.SYNCS 0x989680 ;  /* 0x009896800000895d */ /* 0x002fea0003900000 */
[----:B------:R-:W1:Y:S02]  /*9120*/  @!P0 SYNCS.PHASECHK.TRANS64 P0, [R9+URZ], R4 ;  /* 0x00000004090085a7 */ /* 0x000e64000800007f */
[----:B-1----:R-:W-:Y:S05]  /*9130*/  @!P0 BRA `(.L_x_248) ;  /* 0xfffffffc00f08947 */ /* 0x002fea000383ffff */
[----:B------:R-:W-:Y:S05]  /*9140*/  BRA `(.L_x_258) ;  /* 0xfffffffc003c7947 */ /* 0x000fea000383ffff */
.L_x_259:
[----:B------:R-:W-:-:S00]  /*9150*/  BRA `(.L_x_259) ;  /* 0xfffffffc00fc7947 */ /* 0x000fc0000383ffff */
[----:B------:R-:W-:-:S00]  /*9160*/  NOP ;  /* 0x0000000000007918 */ /* 0x000fc00000000000 */
        /* <DEDUP_REMOVED lines=9> */
.L_x_260:


//--------------------- .nv.global.init           --------------------------
	.section	.nv.global.init,"aw",@progbits
.nv.global.init:
	.type		$str$22,@object
	.size		$str$22,($str$23 - $str$22)
$str$22:
        /*0000*/ 	.byte	0x6b, 0x5f, 0x74, 0x69, 0x6c, 0x65, 0x5f, 0x63, 0x6f, 0x75, 0x6e, 0x74, 0x20, 0x3e, 0x3d, 0x20
        /*0010*/ 	.byte	0x31, 0x00
	.type		$str$23,@object
	.size		$str$23,(__unnamed_1 - $str$23)
$str$23:
        /*0012*/ 	.byte	0x2f, 0x74, 0x6d, 0x70, 0x2f, 0x63, 0x75, 0x74, 0x6c, 0x61, 0x73, 0x73, 0x5f, 0x73, 0x77, 0x65
        /*0022*/ 	.byte	0x65, 0x70, 0x5f, 0x73, 0x72, 0x63, 0x2f, 0x69, 0x6e, 0x63, 0x6c, 0x75, 0x64, 0x65, 0x2f, 0x63
        /*0032*/ 	.byte	0x75, 0x74, 0x6c, 0x61, 0x73, 0x73, 0x2f, 0x67, 0x65, 0x6d, 0x6d, 0x2f, 0x63, 0x6f, 0x6c, 0x6c
        /*0042*/ 	.byte	0x65, 0x63, 0x74, 0x69, 0x76, 0x65, 0x2f, 0x73, 0x6d, 0x39, 0x30, 0x5f, 0x6d, 0x6d, 0x61, 0x5f
        /*0052*/ 	.byte	0x74, 0x6d, 0x61, 0x5f, 0x67, 0x6d, 0x6d, 0x61, 0x5f, 0x73, 0x73, 0x5f, 0x77, 0x61, 0x72, 0x70
        /*0062*/ 	.byte	0x73, 0x70, 0x65, 0x63, 0x69, 0x61, 0x6c, 0x69, 0x7a, 0x65, 0x64, 0x2e, 0x68, 0x70, 0x70, 0x00
	.type		__unnamed_1,@object
	.size		__unnamed_1,(.L_0 - __unnamed_1)
__unnamed_1:
        /*0072*/ 	.byte	0x76, 0x6f, 0x69, 0x64, 0x20, 0x63, 0x75, 0x74, 0x6c, 0x61, 0x73, 0x73, 0x3a, 0x3a, 0x67, 0x65
        /* <DEDUP_REMOVED lines=172> */
        /*0b42*/ 	.byte	0x79, 0x5d, 0x00
.L_0:


//--------------------- .nv.shared._ZN7cutlass13device_kernelINS_4gemm6kernel13GemmUniversalIN4cute5tupleIJiiiiEEENS1_10collective13CollectiveMmaINS1_34MainloopSm90TmaGmmaWarpSpecializedILi3ENS5_IJNS4_1CILi1EEESB_SB_EEENS1_35KernelTmaWarpSpecializedCooperativeEEENS5_IJNSA_ILi192EEENSA_ILi96EEENSA_ILi256EEEEEEaNS5_IJlSB_lEEEaSJ_NS4_8TiledMMAINS4_8MMA_AtomIJNS4_4SM904GMMA26MMA_64x96x32_S32S8S8_SS_TNEEEENS4_6LayoutINS5_IJNSA_ILi2EEESB_SB_EEENS5_IJSB_NSA_ILi0EEEST_EEEEENS5_IJNS4_10UnderscoreESW_SW_EEEEENS4_13SM90_TMA_LOADENS4_14ComposedLayoutINS4_7SwizzleILi3ELi4ELi3EEENS4_18smem_ptr_flag_bitsILi8EEENSQ_INS5_IJNSA_ILi8EEENSA_ILi128EEEEEENS5_IJS16_SB_EEEEEEEvNS4_8identityESZ_S1A_vS1B_EENS_8epilogue10collective6detail29Sm90TmaWarpSpecializedAdapterINS1E_15DefaultEpilogueIaSJ_SJ_NS1D_6thread17LinearCombinationIaLi1EiiLNS1I_9ScaleType4KindE0ELNS_15FloatRoundStyleE2EaEENS1_15EpilogueDefaultEEEEEvvEEEEvNT_6ParamsE --------------------------
	.section	.nv.shared._ZN7cutlass13device_kernelINS_4gemm6kernel13GemmUniversalIN4cute5tupleIJiiiiEEENS1_10collective13CollectiveMmaINS1_34MainloopSm90TmaGmmaWarpSpecializedILi3ENS5_IJNS4_1CILi1EEESB_SB_EEENS1_35KernelTmaWarpSpecializedCooperativeEEENS5_IJNSA_ILi192EEENSA_ILi96EEENSA_ILi256EEEEEEaNS5_IJlSB_lEEEaSJ_NS4_8TiledMMAINS4_8MMA_AtomIJNS4_4SM904GMMA26MMA_64x96x32_S32S8S8_SS_TNEEEENS4_6LayoutINS5_IJNSA_ILi2EEESB_SB_EEENS5_IJSB_NSA_ILi0EEEST_EEEEENS5_IJNS4_10UnderscoreESW_SW_EEEEENS4_13SM90_TMA_LOADENS4_14ComposedLayoutINS4_7SwizzleILi3ELi4ELi3EEENS4_18smem_ptr_flag_bitsILi8EEENSQ_INS5_IJNSA_ILi8EEENSA_ILi128EEEEEENS5_IJS16_SB_EEEEEEEvNS4_8identityESZ_S1A_vS1B_EENS_8epilogue10collective6detail29Sm90TmaWarpSpecializedAdapterINS1E_15DefaultEpilogueIaSJ_SJ_NS1D_6thread17LinearCombinationIaLi1EiiLNS1I_9ScaleType4KindE0ELNS_15FloatRoundStyleE2EaEENS1_15EpilogueDefaultEEEEEvvEEEEvNT_6ParamsE,"aw",@nobits
	.sectionflags	@""
	.align	16
	.zero		1024


//--------------------- .nv.shared.reserved.0     --------------------------
	.section	.nv.shared.reserved.0,"aw",@nobits
	.weak		__nv_reservedSMEM_offset_0_alias
	.size		__nv_reservedSMEM_offset_0_alias, 0, 0
	.other		__nv_reservedSMEM_offset_0_alias,@"STO_CUDA_RESERVED_SHARED STV_DEFAULT"
__nv_reservedSMEM_offset_0_alias:
	.zero		0


//--------------------- .nv.global                --------------------------
	.section	.nv.global,"aw",@nobits
.nv.global:
	.type		_ZN40_INTERNAL_2b43220f_4_k_cu_32e78c93_105104cute1_E,@object
	.size		_ZN40_INTERNAL_2b43220f_4_k_cu_32e78c93_105104cute1_E,(_ZN40_INTERNAL_2b43220f_4_k_cu_32e78c93_105104cuda3std3__45__cpo6cbeginE - _ZN40_INTERNAL_2b43220f_4_k_cu_32e78c93_105104cute1_E)
_ZN40_INTERNAL_2b43220f_4_k_cu_32e78c93_105104cute1_E:
	.zero		1
	.type		_ZN40_INTERNAL_2b43220f_4_k_cu_32e78c93_105104cuda3std3__45__cpo6cbeginE,@object
	.size		_ZN40_INTERNAL_2b43220f_4_k_cu_32e78c93_105104cuda3std3__45__cpo6cbeginE,(_ZN40_INTERNAL_2b43220f_4_k_cu_32e78c93_105104cuda3std3__48in_placeE - _ZN40_INTERNAL_2b43220f_4_k_cu_32e78c93_105104cuda3std3__45__cpo6cbeginE)
_ZN40_INTERNAL_2b43220f_4_k_cu_32e78c93_105104cuda3std3__45__cpo6cbeginE:
	.zero		1
	.type		_ZN40_INTERNAL_2b43220f_4_k_cu_32e78c93_105104cuda3std3__48in_placeE,@object
	.size		_ZN40_INTERNAL_2b43220f_4_k_cu_32e78c93_105104cuda3std3__48in_placeE,(_ZN40_INTERNAL_2b43220f_4_k_cu_32e78c93_105104cuda3std6ranges3__45__cpo9iter_moveE - _ZN40_INTERNAL_2b43220f_4_k_cu_32e78c93_105104cuda3std3__48in_placeE)
_ZN40_INTERNAL_2b43220f_4_k_cu_32e78c93_105104cuda3std3__48in_placeE:
	.zero		1
	.type		_ZN40_INTERNAL_2b43220f_4_k_cu_32e78c93_105104cuda3std6ranges3__45__cpo9iter_moveE,@object
	.size		_ZN40_INTERNAL_2b43220f_4_k_cu_32e78c93_105104cuda3std6ranges3__45__cpo9iter_moveE,(_ZN40_INTERNAL_2b43220f_4_k_cu_32e78c93_105104cuda3std3__45__cpo5beginE - _ZN40_INTERNAL_2b43220f_4_k_cu_32e78c93_105104cuda3std6ranges3__45__cpo9iter_moveE)
_ZN40_INTERNAL_2b43220f_4_k_cu_32e78c93_105104cuda3std6ranges3__45__cpo9iter_moveE:
	.zero		1
	.type		_ZN40_INTERNAL_2b43220f_4_k_cu_32e78c93_105104cuda3std3__45__cpo5beginE,@object
	.size		_ZN40_INTERNAL_2b43220f_4_k_cu_32e78c93_105104cuda3std3__45__cpo5beginE,(_ZN40_INTERNAL_2b43220f_4_k_cu_32e78c93_105104cuda3std3__442_GLOBAL__N__2b43220f_4_k_cu_32e78c93_105106ignoreE - _ZN40_INTERNAL_2b43220f_4_k_cu_32e78c93_105104cuda3std3__45__cpo5beginE)
_ZN40_INTERNAL_2b43220f_4_k_cu_32e78c93_105104cuda3std3__45__cpo5beginE:
	.zero		1
	.type		_ZN40_INTERNAL_2b43220f_4_k_cu_32e78c93_105104cuda3std3__442_GLOBAL__N__2b43220f_4_k_cu_32e78c93_105106ignoreE,@object
	.size		_ZN40_INTERNAL_2b43220f_4_k_cu_32e78c93_105104cuda3std3__442_GLOBAL__N__2b43220f_4_k_cu_32e78c93_105106ignoreE,(_ZN40_INTERNAL_2b43220f_4_k_cu_32e78c93_105104cute7productE - _ZN40_INTERNAL_2b43220f_4_k_cu_32e78c93_105104cuda3std3__442_GLOBAL__N__2b43220f_4_k_cu_32e78c93_105106ignoreE)
_ZN40_INTERNAL_2b43220f_4_k_cu_32e78c93_105104cuda3std3__442_GLOBAL__N__2b43220f_4_k_cu_32e78c93_105106ignoreE:
	.zero		1
	.type		_ZN40_INTERNAL_2b43220f_4_k_cu_32e78c93_105104cute7productE,@object
	.size		_ZN40_INTERNAL_2b43220f_4_k_cu_32e78c93_105104cute7productE,(_ZN40_INTERNAL_2b43220f_4_k_cu_32e78c93_105104cuda3std3__45__cpo3endE - _ZN40_INTERNAL_2b43220f_4_k_cu_32e78c93_105104cute7productE)
_ZN40_INTERNAL_2b43220f_4_k_cu_32e78c93_105104cute7productE:
	.zero		1
	.type		_ZN40_INTERNAL_2b43220f_4_k_cu_32e78c93_105104cuda3std3__45__cpo3endE,@object
	.size		_ZN40_INTERNAL_2b43220f_4_k_cu_32e78c93_105104cuda3std3__45__cpo3endE,(_ZN40_INTERNAL_2b43220f_4_k_cu_32e78c93_105104cuda3std3__419piecewise_constructE - _ZN40_INTERNAL_2b43220f_4_k_cu_32e78c93_105104cuda3std3__45__cpo3endE)
_ZN40_INTERNAL_2b43220f_4_k_cu_32e78c93_105104cuda3std3__45__cpo3endE:
	.zero		1
	.type		_ZN40_INTERNAL_2b43220f_4_k_cu_32e78c93_105104cuda3std3__419piecewise_constructE,@object
	.size		_ZN40_INTERNAL_2b43220f_4_k_cu_32e78c93_105104cuda3std3__419piecewise_constructE,(_ZN40_INTERNAL_2b43220f_4_k_cu_32e78c93_105104cuda3std3__45__cpo4cendE - _ZN40_INTERNAL_2b43220f_4_k_cu_32e78c93_105104cuda3std3__419piecewise_constructE)
_ZN40_INTERNAL_2b43220f_4_k_cu_32e78c93_105104cuda3std3__419piecewise_constructE:
	.zero		1
	.type		_ZN40_INTERNAL_2b43220f_4_k_cu_32e78c93_105104cuda3std3__45__cpo4cendE,@object
	.size		_ZN40_INTERNAL_2b43220f_4_k_cu_32e78c93_105104cuda3std3__45__cpo4cendE,(_ZN40_INTERNAL_2b43220f_4_k_cu_32e78c93_105104cuda3std6ranges3__45__cpo4swapE - _ZN40_INTERNAL_2b43220f_4_k_cu_32e78c93_105104cuda3std3__45__cpo4cendE)
_ZN40_INTERNAL_2b43220f_4_k_cu_32e78c93_105104cuda3std3__45__cpo4cendE:
	.zero		1
	.type		_ZN40_INTERNAL_2b43220f_4_k_cu_32e78c93_105104cuda3std6ranges3__45__cpo4swapE,@object
	.size		_ZN40_INTERNAL_2b43220f_4_k_cu_32e78c93_105104cuda3std6ranges3__45__cpo4swapE,(.L_8 - _ZN40_INTERNAL_2b43220f_4_k_cu_32e78c93_105104cuda3std6ranges3__45__cpo4swapE)
_ZN40_INTERNAL_2b43220f_4_k_cu_32e78c93_105104cuda3std6ranges3__45__cpo4swapE:
	.zero		1
.L_8:


//--------------------- .nv.constant0._ZN7cutlass13device_kernelINS_4gemm6kernel13GemmUniversalIN4cute5tupleIJiiiiEEENS1_10collective13CollectiveMmaINS1_34MainloopSm90TmaGmmaWarpSpecializedILi3ENS5_IJNS4_1CILi1EEESB_SB_EEENS1_35KernelTmaWarpSpecializedCooperativeEEENS5_IJNSA_ILi192EEENSA_ILi96EEENSA_ILi256EEEEEEaNS5_IJlSB_lEEEaSJ_NS4_8TiledMMAINS4_8MMA_AtomIJNS4_4SM904GMMA26MMA_64x96x32_S32S8S8_SS_TNEEEENS4_6LayoutINS5_IJNSA_ILi2EEESB_SB_EEENS5_IJSB_NSA_ILi0EEEST_EEEEENS5_IJNS4_10UnderscoreESW_SW_EEEEENS4_13SM90_TMA_LOADENS4_14ComposedLayoutINS4_7SwizzleILi3ELi4ELi3EEENS4_18smem_ptr_flag_bitsILi8EEENSQ_INS5_IJNSA_ILi8EEENSA_ILi128EEEEEENS5_IJS16_SB_EEEEEEEvNS4_8identityESZ_S1A_vS1B_EENS_8epilogue10collective6detail29Sm90TmaWarpSpecializedAdapterINS1E_15DefaultEpilogueIaSJ_SJ_NS1D_6thread17LinearCombinationIaLi1EiiLNS1I_9ScaleType4KindE0ELNS_15FloatRoundStyleE2EaEENS1_15EpilogueDefaultEEEEEvvEEEEvNT_6ParamsE --------------------------
	.section	.nv.constant0._ZN7cutlass13device_kernelINS_4gemm6kernel13GemmUniversalIN4cute5tupleIJiiiiEEENS1_10collective13CollectiveMmaINS1_34MainloopSm90TmaGmmaWarpSpecializedILi3ENS5_IJNS4_1CILi1EEESB_SB_EEENS1_35KernelTmaWarpSpecializedCooperativeEEENS5_IJNSA_ILi192EEENSA_ILi96EEENSA_ILi256EEEEEEaNS5_IJlSB_lEEEaSJ_NS4_8TiledMMAINS4_8MMA_AtomIJNS4_4SM904GMMA26MMA_64x96x32_S32S8S8_SS_TNEEEENS4_6LayoutINS5_IJNSA_ILi2EEESB_SB_EEENS5_IJSB_NSA_ILi0EEEST_EEEEENS5_IJNS4_10UnderscoreESW_SW_EEEEENS4_13SM90_TMA_LOADENS4_14ComposedLayoutINS4_7SwizzleILi3ELi4ELi3EEENS4_18smem_ptr_flag_bitsILi8EEENSQ_INS5_IJNSA_ILi8EEENSA_ILi128EEEEEENS5_IJS16_SB_EEEEEEEvNS4_8identityESZ_S1A_vS1B_EENS_8epilogue10collective6detail29Sm90TmaWarpSpecializedAdapterINS1E_15DefaultEpilogueIaSJ_SJ_NS1D_6thread17LinearCombinationIaLi1EiiLNS1I_9ScaleType4KindE0ELNS_15FloatRoundStyleE2EaEENS1_15EpilogueDefaultEEEEEvvEEEEvNT_6ParamsE,"a",@progbits
	.sectionflags	@""
	.align	4
.nv.constant0._ZN7cutlass13device_kernelINS_4gemm6kernel13GemmUniversalIN4cute5tupleIJiiiiEEENS1_10collective13CollectiveMmaINS1_34MainloopSm90TmaGmmaWarpSpecializedILi3ENS5_IJNS4_1CILi1EEESB_SB_EEENS1_35KernelTmaWarpSpecializedCooperativeEEENS5_IJNSA_ILi192EEENSA_ILi96EEENSA_ILi256EEEEEEaNS5_IJlSB_lEEEaSJ_NS4_8TiledMMAINS4_8MMA_AtomIJNS4_4SM904GMMA26MMA_64x96x32_S32S8S8_SS_TNEEEENS4_6LayoutINS5_IJNSA_ILi2EEESB_SB_EEENS5_IJSB_NSA_ILi0EEEST_EEEEENS5_IJNS4_10UnderscoreESW_SW_EEEEENS4_13SM90_TMA_LOADENS4_14ComposedLayoutINS4_7SwizzleILi3ELi4ELi3EEENS4_18smem_ptr_flag_bitsILi8EEENSQ_INS5_IJNSA_ILi8EEENSA_ILi128EEEEEENS5_IJS16_SB_EEEEEEEvNS4_8identityESZ_S1A_vS1B_EENS_8epilogue10collective6detail29Sm90TmaWarpSpecializedAdapterINS1E_15DefaultEpilogueIaSJ_SJ_NS1D_6thread17LinearCombinationIaLi1EiiLNS1I_9ScaleType4KindE0ELNS_15FloatRoundStyleE2EaEENS1_15EpilogueDefaultEEEEEvvEEEEvNT_6ParamsE:
	.zero		1664


//--------------------- SYMBOLS --------------------------

	.type		.nv.reservedSmem.offset0,@object
	.size		.nv.reservedSmem.offset0,0x4
	.type		__assertfail,@function
